	.target	sm_90a

	.elftype	@"ET_EXEC"


//--------------------- .note.nv.tkinfo           --------------------------
	.section	.note.nv.tkinfo,"",@"SHT_NOTE"
	.sectionflags	@"SHF_NOTE_NV_TKINFO"
	.tkinfo
        /*0018*/ 	.word	0x00000002
        /*0030*/ 	.string	""
        /*0030*/ 	.string	"ptxas"
        /*0030*/ 	.string	"Cuda compilation tools, release 13.0, V13.0.88"
        /*0030*/ 	.string	"Build cuda_13.0.r13.0/compiler.36424714_0"
        /*0030*/ 	.string	"-arch sm_90a -m 64 "



//--------------------- .note.nv.cuinfo           --------------------------
	.section	.note.nv.cuinfo,"",@"SHT_NOTE"
	.sectionflags	@"SHF_NOTE_NV_CUINFO"
        /*0018*/ 	.short	0x0002
        /*001a*/ 	.short	0x005a
        /*001c*/ 	.short	0x0082
	.zero		2


//--------------------- .nv.info                  --------------------------
	.section	.nv.info,"",@"SHT_CUDA_INFO"
	.align	4


	//----- nvinfo : EIATTR_REGCOUNT
	.align		4
        /*0000*/ 	.byte	0x04, 0x2f
        /*0002*/ 	.short	(.L_15 - .L_14)
	.align		4
.L_14:
        /*0004*/ 	.word	index@(_ZN7cutlass13device_kernelINS_4gemm6kernel13GemmUniversalIN4cute5tupleIJiiiiEEENS1_10collective13CollectiveMmaINS1_34MainloopSm90TmaGmmaWarpSpecializedILi4ENS5_IJNS4_1CILi1EEESB_SB_EEENS1_35KernelTmaWarpSpecializedCooperativeEEENS5_IJNSA_ILi128EEESF_NSA_ILi32EEEEEENS_10tfloat32_tENS5_IJlSB_lEEESI_SJ_NS4_8TiledMMAINS4_8MMA_AtomIJNS4_4SM904GMMA30MMA_64x128x8_F32TF32TF32_SS_TNILNSN_7ScaleInE1ELSP_1EEEEEENS4_6LayoutINS5_IJNSA_ILi2EEESB_SB_EEENS5_IJSB_NSA_ILi0EEESV_EEEEENS5_IJNS4_10UnderscoreESY_SY_EEEEENS4_13SM90_TMA_LOADENS4_14ComposedLayoutINS4_7SwizzleILi3ELi4ELi3EEENS4_18smem_ptr_flag_bitsILi32EEENSS_INS5_IJNSA_ILi8EEESG_EEENS5_IJSG_SB_EEEEEEEvNS4_8identityES11_S1B_vS1C_EENS_8epilogue10collective6detail29Sm90TmaWarpSpecializedAdapterINS1F_15DefaultEpilogueISI_SJ_SJ_NS1E_6thread17LinearCombinationISI_Li1EffLNS1J_9ScaleType4KindE0ELNS_15FloatRoundStyleE2ESI_EENS1_15EpilogueDefaultEEEEEvvEEEEvNT_6ParamsE)
        /*0008*/ 	.word	0x000000a8


	//----- nvinfo : EIATTR_FRAME_SIZE
	.align		4
.L_15:
        /*000c*/ 	.byte	0x04, 0x11
        /*000e*/ 	.short	(.L_17 - .L_16)
	.align		4
.L_16:
        /*0010*/ 	.word	index@(_ZN7cutlass13device_kernelINS_4gemm6kernel13GemmUniversalIN4cute5tupleIJiiiiEEENS1_10collective13CollectiveMmaINS1_34MainloopSm90TmaGmmaWarpSpecializedILi4ENS5_IJNS4_1CILi1EEESB_SB_EEENS1_35KernelTmaWarpSpecializedCooperativeEEENS5_IJNSA_ILi128EEESF_NSA_ILi32EEEEEENS_10tfloat32_tENS5_IJlSB_lEEESI_SJ_NS4_8TiledMMAINS4_8MMA_AtomIJNS4_4SM904GMMA30MMA_64x128x8_F32TF32TF32_SS_TNILNSN_7ScaleInE1ELSP_1EEEEEENS4_6LayoutINS5_IJNSA_ILi2EEESB_SB_EEENS5_IJSB_NSA_ILi0EEESV_EEEEENS5_IJNS4_10UnderscoreESY_SY_EEEEENS4_13SM90_TMA_LOADENS4_14ComposedLayoutINS4_7SwizzleILi3ELi4ELi3EEENS4_18smem_ptr_flag_bitsILi32EEENSS_INS5_IJNSA_ILi8EEESG_EEENS5_IJSG_SB_EEEEEEEvNS4_8identityES11_S1B_vS1C_EENS_8epilogue10collective6detail29Sm90TmaWarpSpecializedAdapterINS1F_15DefaultEpilogueISI_SJ_SJ_NS1E_6thread17LinearCombinationISI_Li1EffLNS1J_9ScaleType4KindE0ELNS_15FloatRoundStyleE2ESI_EENS1_15EpilogueDefaultEEEEEvvEEEEvNT_6ParamsE)
        /*0014*/ 	.word	0x00000000


	//----- nvinfo : EIATTR_MIN_STACK_SIZE
	.align		4
.L_17:
        /*0018*/ 	.byte	0x04, 0x12
        /*001a*/ 	.short	(.L_19 - .L_18)
	.align		4
.L_18:
        /*001c*/ 	.word	index@(_ZN7cutlass13device_kernelINS_4gemm6kernel13GemmUniversalIN4cute5tupleIJiiiiEEENS1_10collective13CollectiveMmaINS1_34MainloopSm90TmaGmmaWarpSpecializedILi4ENS5_IJNS4_1CILi1EEESB_SB_EEENS1_35KernelTmaWarpSpecializedCooperativeEEENS5_IJNSA_ILi128EEESF_NSA_ILi32EEEEEENS_10tfloat32_tENS5_IJlSB_lEEESI_SJ_NS4_8TiledMMAINS4_8MMA_AtomIJNS4_4SM904GMMA30MMA_64x128x8_F32TF32TF32_SS_TNILNSN_7ScaleInE1ELSP_1EEEEEENS4_6LayoutINS5_IJNSA_ILi2EEESB_SB_EEENS5_IJSB_NSA_ILi0EEESV_EEEEENS5_IJNS4_10UnderscoreESY_SY_EEEEENS4_13SM90_TMA_LOADENS4_14ComposedLayoutINS4_7SwizzleILi3ELi4ELi3EEENS4_18smem_ptr_flag_bitsILi32EEENSS_INS5_IJNSA_ILi8EEESG_EEENS5_IJSG_SB_EEEEEEEvNS4_8identityES11_S1B_vS1C_EENS_8epilogue10collective6detail29Sm90TmaWarpSpecializedAdapterINS1F_15DefaultEpilogueISI_SJ_SJ_NS1E_6thread17LinearCombinationISI_Li1EffLNS1J_9ScaleType4KindE0ELNS_15FloatRoundStyleE2ESI_EENS1_15EpilogueDefaultEEEEEvvEEEEvNT_6ParamsE)
        /*0020*/ 	.word	0x00000000
.L_19:


//--------------------- .nv.compat                --------------------------
	.section	.nv.compat,"",@"SHT_CUDA_COMPAT_INFO"
	.align	4
        /*0000*/ 	.byte	0x02, 0x09, 0x01, 0x00, 0x02, 0x02, 0x04, 0x00, 0x02, 0x05, 0x05, 0x00, 0x03, 0x07, 0x01, 0x01
        /*0010*/ 	.byte	0x02, 0x03, 0x01, 0x00, 0x02, 0x06, 0x01, 0x00, 0x04, 0x0b, 0x08, 0x00, 0x00, 0x00, 0x00, 0x00
        /*0020*/ 	.byte	0x00, 0x00, 0x00, 0x00


//--------------------- .nv.info._ZN7cutlass13device_kernelINS_4gemm6kernel13GemmUniversalIN4cute5tupleIJiiiiEEENS1_10collective13CollectiveMmaINS1_34MainloopSm90TmaGmmaWarpSpecializedILi4ENS5_IJNS4_1CILi1EEESB_SB_EEENS1_35KernelTmaWarpSpecializedCooperativeEEENS5_IJNSA_ILi128EEESF_NSA_ILi32EEEEEENS_10tfloat32_tENS5_IJlSB_lEEESI_SJ_NS4_8TiledMMAINS4_8MMA_AtomIJNS4_4SM904GMMA30MMA_64x128x8_F32TF32TF32_SS_TNILNSN_7ScaleInE1ELSP_1EEEEEENS4_6LayoutINS5_IJNSA_ILi2EEESB_SB_EEENS5_IJSB_NSA_ILi0EEESV_EEEEENS5_IJNS4_10UnderscoreESY_SY_EEEEENS4_13SM90_TMA_LOADENS4_14ComposedLayoutINS4_7SwizzleILi3ELi4ELi3EEENS4_18smem_ptr_flag_bitsILi32EEENSS_INS5_IJNSA_ILi8EEESG_EEENS5_IJSG_SB_EEEEEEEvNS4_8identityES11_S1B_vS1C_EENS_8epilogue10collective6detail29Sm90TmaWarpSpecializedAdapterINS1F_15DefaultEpilogueISI_SJ_SJ_NS1E_6thread17LinearCombinationISI_Li1EffLNS1J_9ScaleType4KindE0ELNS_15FloatRoundStyleE2ESI_EENS1_15EpilogueDefaultEEEEEvvEEEEvNT_6ParamsE --------------------------
	.section	.nv.info._ZN7cutlass13device_kernelINS_4gemm6kernel13GemmUniversalIN4cute5tupleIJiiiiEEENS1_10collective13CollectiveMmaINS1_34MainloopSm90TmaGmmaWarpSpecializedILi4ENS5_IJNS4_1CILi1EEESB_SB_EEENS1_35KernelTmaWarpSpecializedCooperativeEEENS5_IJNSA_ILi128EEESF_NSA_ILi32EEEEEENS_10tfloat32_tENS5_IJlSB_lEEESI_SJ_NS4_8TiledMMAINS4_8MMA_AtomIJNS4_4SM904GMMA30MMA_64x128x8_F32TF32TF32_SS_TNILNSN_7ScaleInE1ELSP_1EEEEEENS4_6LayoutINS5_IJNSA_ILi2EEESB_SB_EEENS5_IJSB_NSA_ILi0EEESV_EEEEENS5_IJNS4_10UnderscoreESY_SY_EEEEENS4_13SM90_TMA_LOADENS4_14ComposedLayoutINS4_7SwizzleILi3ELi4ELi3EEENS4_18smem_ptr_flag_bitsILi32EEENSS_INS5_IJNSA_ILi8EEESG_EEENS5_IJSG_SB_EEEEEEEvNS4_8identityES11_S1B_vS1C_EENS_8epilogue10collective6detail29Sm90TmaWarpSpecializedAdapterINS1F_15DefaultEpilogueISI_SJ_SJ_NS1E_6thread17LinearCombinationISI_Li1EffLNS1J_9ScaleType4KindE0ELNS_15FloatRoundStyleE2ESI_EENS1_15EpilogueDefaultEEEEEvvEEEEvNT_6ParamsE,"",@"SHT_CUDA_INFO"
	.sectionflags	@""
	.align	4


	//----- nvinfo : EIATTR_CUDA_API_VERSION
	.align		4
        /*0000*/ 	.byte	0x04, 0x37
        /*0002*/ 	.short	(.L_21 - .L_20)
.L_20:
        /*0004*/ 	.word	0x00000082


	//----- nvinfo : EIATTR_KPARAM_INFO
	.align		4
.L_21:
        /*0008*/ 	.byte	0x04, 0x17
        /*000a*/ 	.short	(.L_23 - .L_22)
.L_22:
        /*000c*/ 	.word	0x00000000
        /*0010*/ 	.short	0x0000
        /*0012*/ 	.short	0x0070
        /*0014*/ 	.byte	0x00, 0xf0, 0x01, 0x10


	//----- nvinfo : EIATTR_SPARSE_MMA_MASK
	.align		4
.L_23:
        /*0018*/ 	.byte	0x03, 0x50
        /*001a*/ 	.short	0x0000


	//----- nvinfo : EIATTR_MAXREG_COUNT
	.align		4
        /*001c*/ 	.byte	0x03, 0x1b
        /*001e*/ 	.short	0x00a8


	//----- nvinfo : EIATTR_NUM_BARRIERS
	.align		4
        /*0020*/ 	.byte	0x02, 0x4c
        /*0022*/ 	.byte	0x01
	.zero		1


	//----- nvinfo : EIATTR_EXTERNS
	.align		4
        /*0024*/ 	.byte	0x04, 0x0f
        /*0026*/ 	.short	(.L_25 - .L_24)


	//   ....[0]....
	.align		4
.L_24:
        /*0028*/ 	.word	index@(__assertfail)


	//----- nvinfo : EIATTR_MERCURY_ISA_VERSION
	.align		4
.L_25:
        /*002c*/ 	.byte	0x03, 0x5f
        /*002e*/ 	.short	0x0101


	//----- nvinfo : EIATTR_INT_WARP_WIDE_INSTR_OFFSETS
	.align		4
        /*0030*/ 	.byte	0x04, 0x31
        /*0032*/ 	.short	(.L_27 - .L_26)


	//   ....[0]....
.L_26:
        /*0034*/ 	.word	0x000003b0


	//   ....[1]....
        /*0038*/ 	.word	0x000003c0


	//   ....[2]....
        /*003c*/ 	.word	0x000004e0


	//----- nvinfo : EIATTR_COOP_GROUP_MASK_REGIDS
	.align		4
.L_27:
        /*0040*/ 	.byte	0x04, 0x29
        /*0042*/ 	.short	(.L_29 - .L_28)


	//   ....[0]....
.L_28:
        /*0044*/ 	.word	0xffffffff


	//   ....[1]....
        /*0048*/ 	.word	0xffffffff


	//   ....[2]....
        /*004c*/ 	.word	0xffffffff


	//   ....[3]....
        /*0050*/ 	.word	0xffffffff


	//   ....[4]....
        /*0054*/ 	.word	0xffffffff


	//----- nvinfo : EIATTR_COOP_GROUP_INSTR_OFFSETS
	.align		4
.L_29:
        /*0058*/ 	.byte	0x04, 0x28
        /*005a*/ 	.short	(.L_31 - .L_30)


	//   ....[0]....
.L_30:
        /*005c*/ 	.word	0x00000060


	//   ....[1]....
        /*0060*/ 	.word	0x00000070


	//   ....[2]....
        /*0064*/ 	.word	0x00000130


	//   ....[3]....
        /*0068*/ 	.word	0x000002c0


	//   ....[4]....
        /*006c*/ 	.word	0x000011c0


	//----- nvinfo : EIATTR_REG_RECONFIG
	.align		4
.L_31:
        /*0070*/ 	.byte	0x01, 0x54
	.zero		2


	//----- nvinfo : EIATTR_SYSCALL_OFFSETS
	.align		4
        /*0074*/ 	.byte	0x04, 0x46
        /*0076*/ 	.short	(.L_33 - .L_32)


	//   ....[0]....
.L_32:
        /*0078*/ 	.word	0x000013b0


	//----- nvinfo : EIATTR_MBARRIER_INSTR_OFFSETS
	.align		4
.L_33:
        /*007c*/ 	.byte	0x04, 0x39
        /*007e*/ 	.short	(.L_35 - .L_34)


	//   ....[0]....
.L_34:
        /*0080*/ 	.word	0x00000230
        /*0084*/ 	.word	0x000000ff
        /*0088*/ 	.word	0x00000000
        /*008c*/ 	.short	0x0100
        /*008e*/ 	.byte	0x08
	.zero		1


	//   ....[1]....
        /*0090*/ 	.word	0x00000240
        /*0094*/ 	.word	0x000000ff
        /*0098*/ 	.word	0x00000020
        /*009c*/ 	.short	0x0100
        /*009e*/ 	.byte	0x08
	.zero		1


	//   ....[2]....
        /*00a0*/ 	.word	0x00000250
        /*00a4*/ 	.word	0x000000ff
        /*00a8*/ 	.word	0x00000008
        /*00ac*/ 	.short	0x0100
        /*00ae*/ 	.byte	0x08
	.zero		1


	//   ....[3]....
        /*00b0*/ 	.word	0x00000260
        /*00b4*/ 	.word	0x000000ff
        /*00b8*/ 	.word	0x00000028
        /*00bc*/ 	.short	0x0100
        /*00be*/ 	.byte	0x08
	.zero		1


	//   ....[4]....
        /*00c0*/ 	.word	0x00000270
        /*00c4*/ 	.word	0x000000ff
        /*00c8*/ 	.word	0x00000010
        /*00cc*/ 	.short	0x0100
        /*00ce*/ 	.byte	0x08
	.zero		1


	//   ....[5]....
        /*00d0*/ 	.word	0x00000280
        /*00d4*/ 	.word	0x000000ff
        /*00d8*/ 	.word	0x00000030
        /*00dc*/ 	.short	0x0100
        /*00de*/ 	.byte	0x08
	.zero		1


	//   ....[6]....
        /*00e0*/ 	.word	0x00000290
        /*00e4*/ 	.word	0x000000ff
        /*00e8*/ 	.word	0x00000018
        /*00ec*/ 	.short	0x0100
        /*00ee*/ 	.byte	0x08
	.zero		1


	//   ....[7]....
        /*00f0*/ 	.word	0x000002a0
        /*00f4*/ 	.word	0x000000ff
        /*00f8*/ 	.word	0x00000038
        /*00fc*/ 	.short	0x0100
        /*00fe*/ 	.byte	0x08
	.zero		1


	//   ....[8]....
        /*0100*/ 	.word	0x00000560
        /*0104*/ 	.word	0x000000ff
        /*0108*/ 	.word	0x00000050
        /*010c*/ 	.short	0x0100
        /*010e*/ 	.byte	0x08
	.zero		1


	//   ....[9]....
        /*0110*/ 	.word	0x000005c0
        /*0114*/ 	.word	0x000000ff
        /*0118*/ 	.word	0x00000058
        /*011c*/ 	.short	0x0100
        /*011e*/ 	.byte	0x08
	.zero		1


	//   ....[10]....
        /*0120*/ 	.word	0x00001430
        /*0124*/ 	.word	0x00000003
        /*0128*/ 	.word	0x00000000
        /*012c*/ 	.short	0x010a
        /*012e*/ 	.byte	0x3f
	.zero		1


	//   ....[11]....
        /*0130*/ 	.word	0x00001490
        /*0134*/ 	.word	0x00000003
        /*0138*/ 	.word	0x00000000
        /*013c*/ 	.short	0x010a
        /*013e*/ 	.byte	0x3f
	.zero		1


	//   ....[12]....
        /*0140*/ 	.word	0x000017e0
        /*0144*/ 	.word	0x000000ff
        /*0148*/ 	.word	0x00000000
        /*014c*/ 	.short	0x010a
        /*014e*/ 	.byte	0x07
	.zero		1


	//   ....[13]....
        /*0150*/ 	.word	0x00001820
        /*0154*/ 	.word	0x000000ff
        /*0158*/ 	.word	0x00000000
        /*015c*/ 	.short	0x010a
        /*015e*/ 	.byte	0x07
	.zero		1


	//   ....[14]....
        /*0160*/ 	.word	0x00001a80
        /*0164*/ 	.word	0x000000ff
        /*0168*/ 	.word	0x00000000
        /*016c*/ 	.short	0x0101
        /*016e*/ 	.byte	0x07
	.zero		1


	//   ....[15]....
        /*0170*/ 	.word	0x00001c40
        /*0174*/ 	.word	0x000000ff
        /*0178*/ 	.word	0x00000000
        /*017c*/ 	.short	0x0101
        /*017e*/ 	.byte	0x04
	.zero		1


	//   ....[16]....
        /*0180*/ 	.word	0x00006dc0
        /*0184*/ 	.word	0x0000000e
        /*0188*/ 	.word	0x00000020
        /*018c*/ 	.short	0x010a
        /*018e*/ 	.byte	0x3f
	.zero		1


	//   ....[17]....
        /*0190*/ 	.word	0x00007160
        /*0194*/ 	.word	0x00000005
        /*0198*/ 	.word	0x00000058
        /*019c*/ 	.short	0x0101
        /*019e*/ 	.byte	0x3f
	.zero		1


	//   ....[18]....
        /*01a0*/ 	.word	0x00007870
        /*01a4*/ 	.word	0x00000007
        /*01a8*/ 	.word	0x00000000
        /*01ac*/ 	.short	0x010a
        /*01ae*/ 	.byte	0x3f
	.zero		1


	//   ....[19]....
        /*01b0*/ 	.word	0x000078f0
        /*01b4*/ 	.word	0x00000008
        /*01b8*/ 	.word	0x00000000
        /*01bc*/ 	.short	0x010a
        /*01be*/ 	.byte	0x3f
	.zero		1


	//   ....[20]....
        /*01c0*/ 	.word	0x00007980
        /*01c4*/ 	.word	0x0000000b
        /*01c8*/ 	.word	0x00000000
        /*01cc*/ 	.short	0x010a
        /*01ce*/ 	.byte	0x3f
	.zero		1


	//   ....[21]....
        /*01d0*/ 	.word	0x00007a10
        /*01d4*/ 	.word	0x00000003
        /*01d8*/ 	.word	0x00000000
        /*01dc*/ 	.short	0x010a
        /*01de*/ 	.byte	0x3f
	.zero		1


	//   ....[22]....
        /*01e0*/ 	.word	0x00007a70
        /*01e4*/ 	.word	0x00000003
        /*01e8*/ 	.word	0x00000000
        /*01ec*/ 	.short	0x010a
        /*01ee*/ 	.byte	0x3f
	.zero		1


	//   ....[23]....
        /*01f0*/ 	.word	0x00007ad0
        /*01f4*/ 	.word	0x00000004
        /*01f8*/ 	.word	0x00000000
        /*01fc*/ 	.short	0x010a
        /*01fe*/ 	.byte	0x3f
	.zero		1


	//   ....[24]....
        /*0200*/ 	.word	0x00007ba0
        /*0204*/ 	.word	0x0000000e
        /*0208*/ 	.word	0x00000020
        /*020c*/ 	.short	0x010a
        /*020e*/ 	.byte	0x3f
	.zero		1


	//   ....[25]....
        /*0210*/ 	.word	0x00007c70
        /*0214*/ 	.word	0x00000007
        /*0218*/ 	.word	0x00000000
        /*021c*/ 	.short	0x010a
        /*021e*/ 	.byte	0x3f
	.zero		1


	//   ....[26]....
        /*0220*/ 	.word	0x00007cc0
        /*0224*/ 	.word	0x00000008
        /*0228*/ 	.word	0x00000000
        /*022c*/ 	.short	0x010a
        /*022e*/ 	.byte	0x3f
	.zero		1


	//   ....[27]....
        /*0230*/ 	.word	0x00007d10
        /*0234*/ 	.word	0x0000000b
        /*0238*/ 	.word	0x00000000
        /*023c*/ 	.short	0x010a
        /*023e*/ 	.byte	0x3f
	.zero		1


	//----- nvinfo : EIATTR_NUM_MBARRIERS
	.align		4
.L_35:
        /*0240*/ 	.byte	0x03, 0x38
        /*0242*/ 	.short	0x000a


	//----- nvinfo : EIATTR_EXIT_INSTR_OFFSETS
	.align		4
        /*0244*/ 	.byte	0x04, 0x1c
        /*0246*/ 	.short	(.L_37 - .L_36)


	//   ....[0]....
.L_36:
        /*0248*/ 	.word	0x00000660


	//   ....[1]....
        /*024c*/ 	.word	0x00000f20


	//   ....[2]....
        /*0250*/ 	.word	0x000064a0


	//   ....[3]....
        /*0254*/ 	.word	0x00006ad0


	//   ....[4]....
        /*0258*/ 	.word	0x00007a60


	//----- nvinfo : EIATTR_MAX_THREADS
	.align		4
.L_37:
        /*025c*/ 	.byte	0x04, 0x05
        /*025e*/ 	.short	(.L_39 - .L_38)
.L_38:
        /*0260*/ 	.word	0x00000180
        /*0264*/ 	.word	0x00000001
        /*0268*/ 	.word	0x00000001


	//----- nvinfo : EIATTR_CRS_STACK_SIZE
	.align		4
.L_39:
        /*026c*/ 	.byte	0x04, 0x1e
        /*026e*/ 	.short	(.L_41 - .L_40)
.L_40:
        /*0270*/ 	.word	0x00000000


	//----- nvinfo : EIATTR_CBANK_PARAM_SIZE
	.align		4
.L_41:
        /*0274*/ 	.byte	0x03, 0x19
        /*0276*/ 	.short	0x0470


	//----- nvinfo : EIATTR_PARAM_CBANK
	.align		4
        /*0278*/ 	.byte	0x04, 0x0a
        /*027a*/ 	.short	(.L_43 - .L_42)
	.align		4
.L_42:
        /*027c*/ 	.word	index@(.nv.constant0._ZN7cutlass13device_kernelINS_4gemm6kernel13GemmUniversalIN4cute5tupleIJiiiiEEENS1_10collective13CollectiveMmaINS1_34MainloopSm90TmaGmmaWarpSpecializedILi4ENS5_IJNS4_1CILi1EEESB_SB_EEENS1_35KernelTmaWarpSpecializedCooperativeEEENS5_IJNSA_ILi128EEESF_NSA_ILi32EEEEEENS_10tfloat32_tENS5_IJlSB_lEEESI_SJ_NS4_8TiledMMAINS4_8MMA_AtomIJNS4_4SM904GMMA30MMA_64x128x8_F32TF32TF32_SS_TNILNSN_7ScaleInE1ELSP_1EEEEEENS4_6LayoutINS5_IJNSA_ILi2EEESB_SB_EEENS5_IJSB_NSA_ILi0EEESV_EEEEENS5_IJNS4_10UnderscoreESY_SY_EEEEENS4_13SM90_TMA_LOADENS4_14ComposedLayoutINS4_7SwizzleILi3ELi4ELi3EEENS4_18smem_ptr_flag_bitsILi32EEENSS_INS5_IJNSA_ILi8EEESG_EEENS5_IJSG_SB_EEEEEEEvNS4_8identityES11_S1B_vS1C_EENS_8epilogue10collective6detail29Sm90TmaWarpSpecializedAdapterINS1F_15DefaultEpilogueISI_SJ_SJ_NS1E_6thread17LinearCombinationISI_Li1EffLNS1J_9ScaleType4KindE0ELNS_15FloatRoundStyleE2ESI_EENS1_15EpilogueDefaultEEEEEvvEEEEvNT_6ParamsE)
        /*0280*/ 	.short	0x0210
        /*0282*/ 	.short	0x0470


	//----- nvinfo : EIATTR_SW_WAR
	.align		4
.L_43:
        /*0284*/ 	.byte	0x04, 0x36
        /*0286*/ 	.short	(.L_45 - .L_44)
.L_44:
        /*0288*/ 	.word	0x00000008
.L_45:


//--------------------- .nv.callgraph             --------------------------
	.section	.nv.callgraph,"",@"SHT_CUDA_CALLGRAPH"
	.align	4
	.sectionentsize	8
	.align		4
        /*0000*/ 	.word	0x00000000
	.align		4
        /*0004*/ 	.word	0xffffffff
	.align		4
        /*0008*/ 	.word	index@(_ZN7cutlass13device_kernelINS_4gemm6kernel13GemmUniversalIN4cute5tupleIJiiiiEEENS1_10collective13CollectiveMmaINS1_34MainloopSm90TmaGmmaWarpSpecializedILi4ENS5_IJNS4_1CILi1EEESB_SB_EEENS1_35KernelTmaWarpSpecializedCooperativeEEENS5_IJNSA_ILi128EEESF_NSA_ILi32EEEEEENS_10tfloat32_tENS5_IJlSB_lEEESI_SJ_NS4_8TiledMMAINS4_8MMA_AtomIJNS4_4SM904GMMA30MMA_64x128x8_F32TF32TF32_SS_TNILNSN_7ScaleInE1ELSP_1EEEEEENS4_6LayoutINS5_IJNSA_ILi2EEESB_SB_EEENS5_IJSB_NSA_ILi0EEESV_EEEEENS5_IJNS4_10UnderscoreESY_SY_EEEEENS4_13SM90_TMA_LOADENS4_14ComposedLayoutINS4_7SwizzleILi3ELi4ELi3EEENS4_18smem_ptr_flag_bitsILi32EEENSS_INS5_IJNSA_ILi8EEESG_EEENS5_IJSG_SB_EEEEEEEvNS4_8identityES11_S1B_vS1C_EENS_8epilogue10collective6detail29Sm90TmaWarpSpecializedAdapterINS1F_15DefaultEpilogueISI_SJ_SJ_NS1E_6thread17LinearCombinationISI_Li1EffLNS1J_9ScaleType4KindE0ELNS_15FloatRoundStyleE2ESI_EENS1_15EpilogueDefaultEEEEEvvEEEEvNT_6ParamsE)
	.align		4
        /*000c*/ 	.word	index@(__assertfail)
	.align		4
        /*0010*/ 	.word	0x00000000
	.align		4
        /*0014*/ 	.word	0xfffffffe
	.align		4
        /*0018*/ 	.word	0x00000000
	.align		4
        /*001c*/ 	.word	0xfffffffd
	.align		4
        /*0020*/ 	.word	0x00000000
	.align		4
        /*0024*/ 	.word	0xfffffffc


//--------------------- .nv.constant4             --------------------------
	.section	.nv.constant4,"a",@progbits
	.align	8
	.align		8
.nv.constant4:
        /*0000*/ 	.dword	__assertfail
	.align		8
        /*0008*/ 	.dword	__unnamed_1
	.align		8
        /*0010*/ 	.dword	_ZN39_INTERNAL_3314aa14_4_k_cu_a14e68a3_62504cuda3std3__45__cpo5beginE
	.align		8
        /*0018*/ 	.dword	_ZN39_INTERNAL_3314aa14_4_k_cu_a14e68a3_62504cuda3std3__45__cpo3endE
	.align		8
        /*0020*/ 	.dword	_ZN39_INTERNAL_3314aa14_4_k_cu_a14e68a3_62504cuda3std3__45__cpo6cbeginE
	.align		8
        /*0028*/ 	.dword	_ZN39_INTERNAL_3314aa14_4_k_cu_a14e68a3_62504cuda3std3__45__cpo4cendE
	.align		8
        /*0030*/ 	.dword	_ZN39_INTERNAL_3314aa14_4_k_cu_a14e68a3_62504cuda3std3__441_GLOBAL__N__3314aa14_4_k_cu_a14e68a3_62506ignoreE
	.align		8
        /*0038*/ 	.dword	_ZN39_INTERNAL_3314aa14_4_k_cu_a14e68a3_62504cuda3std3__419piecewise_constructE
	.align		8
        /*0040*/ 	.dword	_ZN39_INTERNAL_3314aa14_4_k_cu_a14e68a3_62504cuda3std3__48in_placeE
	.align		8
        /*0048*/ 	.dword	_ZN39_INTERNAL_3314aa14_4_k_cu_a14e68a3_62504cuda3std6ranges3__45__cpo4swapE
	.align		8
        /*0050*/ 	.dword	_ZN39_INTERNAL_3314aa14_4_k_cu_a14e68a3_62504cuda3std6ranges3__45__cpo9iter_moveE
	.align		8
        /*0058*/ 	.dword	_ZN39_INTERNAL_3314aa14_4_k_cu_a14e68a3_62504cute7productE
	.align		8
        /*0060*/ 	.dword	_ZN39_INTERNAL_3314aa14_4_k_cu_a14e68a3_62504cute1_E
	.align		8
        /*0068*/ 	.dword	$str$22
	.align		8
        /*0070*/ 	.dword	$str$23


//--------------------- .text._ZN7cutlass13device_kernelINS_4gemm6kernel13GemmUniversalIN4cute5tupleIJiiiiEEENS1_10collective13CollectiveMmaINS1_34MainloopSm90TmaGmmaWarpSpecializedILi4ENS5_IJNS4_1CILi1EEESB_SB_EEENS1_35KernelTmaWarpSpecializedCooperativeEEENS5_IJNSA_ILi128EEESF_NSA_ILi32EEEEEENS_10tfloat32_tENS5_IJlSB_lEEESI_SJ_NS4_8TiledMMAINS4_8MMA_AtomIJNS4_4SM904GMMA30MMA_64x128x8_F32TF32TF32_SS_TNILNSN_7ScaleInE1ELSP_1EEEEEENS4_6LayoutINS5_IJNSA_ILi2EEESB_SB_EEENS5_IJSB_NSA_ILi0EEESV_EEEEENS5_IJNS4_10UnderscoreESY_SY_EEEEENS4_13SM90_TMA_LOADENS4_14ComposedLayoutINS4_7SwizzleILi3ELi4ELi3EEENS4_18smem_ptr_flag_bitsILi32EEENSS_INS5_IJNSA_ILi8EEESG_EEENS5_IJSG_SB_EEEEEEEvNS4_8identityES11_S1B_vS1C_EENS_8epilogue10collective6detail29Sm90TmaWarpSpecializedAdapterINS1F_15DefaultEpilogueISI_SJ_SJ_NS1E_6thread17LinearCombinationISI_Li1EffLNS1J_9ScaleType4KindE0ELNS_15FloatRoundStyleE2ESI_EENS1_15EpilogueDefaultEEEEEvvEEEEvNT_6ParamsE --------------------------
	.section	.text._ZN7cutlass13device_kernelINS_4gemm6kernel13GemmUniversalIN4cute5tupleIJiiiiEEENS1_10collective13CollectiveMmaINS1_34MainloopSm90TmaGmmaWarpSpecializedILi4ENS5_IJNS4_1CILi1EEESB_SB_EEENS1_35KernelTmaWarpSpecializedCooperativeEEENS5_IJNSA_ILi128EEESF_NSA_ILi32EEEEEENS_10tfloat32_tENS5_IJlSB_lEEESI_SJ_NS4_8TiledMMAINS4_8MMA_AtomIJNS4_4SM904GMMA30MMA_64x128x8_F32TF32TF32_SS_TNILNSN_7ScaleInE1ELSP_1EEEEEENS4_6LayoutINS5_IJNSA_ILi2EEESB_SB_EEENS5_IJSB_NSA_ILi0EEESV_EEEEENS5_IJNS4_10UnderscoreESY_SY_EEEEENS4_13SM90_TMA_LOADENS4_14ComposedLayoutINS4_7SwizzleILi3ELi4ELi3EEENS4_18smem_ptr_flag_bitsILi32EEENSS_INS5_IJNSA_ILi8EEESG_EEENS5_IJSG_SB_EEEEEEEvNS4_8identityES11_S1B_vS1C_EENS_8epilogue10collective6detail29Sm90TmaWarpSpecializedAdapterINS1F_15DefaultEpilogueISI_SJ_SJ_NS1E_6thread17LinearCombinationISI_Li1EffLNS1J_9ScaleType4KindE0ELNS_15FloatRoundStyleE2ESI_EENS1_15EpilogueDefaultEEEEEvvEEEEvNT_6ParamsE,"ax",@progbits
	.align	128
.text._ZN7cutlass13device_kernelINS_4gemm6kernel13GemmUniversalIN4cute5tupleIJiiiiEEENS1_10collective13CollectiveMmaINS1_34MainloopSm90TmaGmmaWarpSpecializedILi4ENS5_IJNS4_1CILi1EEESB_SB_EEENS1_35KernelTmaWarpSpecializedCooperativeEEENS5_IJNSA_ILi128EEESF_NSA_ILi32EEEEEENS_10tfloat32_tENS5_IJlSB_lEEESI_SJ_NS4_8TiledMMAINS4_8MMA_AtomIJNS4_4SM904GMMA30MMA_64x128x8_F32TF32TF32_SS_TNILNSN_7ScaleInE1ELSP_1EEEEEENS4_6LayoutINS5_IJNSA_ILi2EEESB_SB_EEENS5_IJSB_NSA_ILi0EEESV_EEEEENS5_IJNS4_10UnderscoreESY_SY_EEEEENS4_13SM90_TMA_LOADENS4_14ComposedLayoutINS4_7SwizzleILi3ELi4ELi3EEENS4_18smem_ptr_flag_bitsILi32EEENSS_INS5_IJNSA_ILi8EEESG_EEENS5_IJSG_SB_EEEEEEEvNS4_8identityES11_S1B_vS1C_EENS_8epilogue10collective6detail29Sm90TmaWarpSpecializedAdapterINS1F_15DefaultEpilogueISI_SJ_SJ_NS1E_6thread17LinearCombinationISI_Li1EffLNS1J_9ScaleType4KindE0ELNS_15FloatRoundStyleE2ESI_EENS1_15EpilogueDefaultEEEEEvvEEEEvNT_6ParamsE:
        .type           _ZN7cutlass13device_kernelINS_4gemm6kernel13GemmUniversalIN4cute5tupleIJiiiiEEENS1_10collective13CollectiveMmaINS1_34MainloopSm90TmaGmmaWarpSpecializedILi4ENS5_IJNS4_1CILi1EEESB_SB_EEENS1_35KernelTmaWarpSpecializedCooperativeEEENS5_IJNSA_ILi128EEESF_NSA_ILi32EEEEEENS_10tfloat32_tENS5_IJlSB_lEEESI_SJ_NS4_8TiledMMAINS4_8MMA_AtomIJNS4_4SM904GMMA30MMA_64x128x8_F32TF32TF32_SS_TNILNSN_7ScaleInE1ELSP_1EEEEEENS4_6LayoutINS5_IJNSA_ILi2EEESB_SB_EEENS5_IJSB_NSA_ILi0EEESV_EEEEENS5_IJNS4_10UnderscoreESY_SY_EEEEENS4_13SM90_TMA_LOADENS4_14ComposedLayoutINS4_7SwizzleILi3ELi4ELi3EEENS4_18smem_ptr_flag_bitsILi32EEENSS_INS5_IJNSA_ILi8EEESG_EEENS5_IJSG_SB_EEEEEEEvNS4_8identityES11_S1B_vS1C_EENS_8epilogue10collective6detail29Sm90TmaWarpSpecializedAdapterINS1F_15DefaultEpilogueISI_SJ_SJ_NS1E_6thread17LinearCombinationISI_Li1EffLNS1J_9ScaleType4KindE0ELNS_15FloatRoundStyleE2ESI_EENS1_15EpilogueDefaultEEEEEvvEEEEvNT_6ParamsE,@function
        .size           _ZN7cutlass13device_kernelINS_4gemm6kernel13GemmUniversalIN4cute5tupleIJiiiiEEENS1_10collective13CollectiveMmaINS1_34MainloopSm90TmaGmmaWarpSpecializedILi4ENS5_IJNS4_1CILi1EEESB_SB_EEENS1_35KernelTmaWarpSpecializedCooperativeEEENS5_IJNSA_ILi128EEESF_NSA_ILi32EEEEEENS_10tfloat32_tENS5_IJlSB_lEEESI_SJ_NS4_8TiledMMAINS4_8MMA_AtomIJNS4_4SM904GMMA30MMA_64x128x8_F32TF32TF32_SS_TNILNSN_7ScaleInE1ELSP_1EEEEEENS4_6LayoutINS5_IJNSA_ILi2EEESB_SB_EEENS5_IJSB_NSA_ILi0EEESV_EEEEENS5_IJNS4_10UnderscoreESY_SY_EEEEENS4_13SM90_TMA_LOADENS4_14ComposedLayoutINS4_7SwizzleILi3ELi4ELi3EEENS4_18smem_ptr_flag_bitsILi32EEENSS_INS5_IJNSA_ILi8EEESG_EEENS5_IJSG_SB_EEEEEEEvNS4_8identityES11_S1B_vS1C_EENS_8epilogue10collective6detail29Sm90TmaWarpSpecializedAdapterINS1F_15DefaultEpilogueISI_SJ_SJ_NS1E_6thread17LinearCombinationISI_Li1EffLNS1J_9ScaleType4KindE0ELNS_15FloatRoundStyleE2ESI_EENS1_15EpilogueDefaultEEEEEvvEEEEvNT_6ParamsE,(.L_x_194 - _ZN7cutlass13device_kernelINS_4gemm6kernel13GemmUniversalIN4cute5tupleIJiiiiEEENS1_10collective13CollectiveMmaINS1_34MainloopSm90TmaGmmaWarpSpecializedILi4ENS5_IJNS4_1CILi1EEESB_SB_EEENS1_35KernelTmaWarpSpecializedCooperativeEEENS5_IJNSA_ILi128EEESF_NSA_ILi32EEEEEENS_10tfloat32_tENS5_IJlSB_lEEESI_SJ_NS4_8TiledMMAINS4_8MMA_AtomIJNS4_4SM904GMMA30MMA_64x128x8_F32TF32TF32_SS_TNILNSN_7ScaleInE1ELSP_1EEEEEENS4_6LayoutINS5_IJNSA_ILi2EEESB_SB_EEENS5_IJSB_NSA_ILi0EEESV_EEEEENS5_IJNS4_10UnderscoreESY_SY_EEEEENS4_13SM90_TMA_LOADENS4_14ComposedLayoutINS4_7SwizzleILi3ELi4ELi3EEENS4_18smem_ptr_flag_bitsILi32EEENSS_INS5_IJNSA_ILi8EEESG_EEENS5_IJSG_SB_EEEEEEEvNS4_8identityES11_S1B_vS1C_EENS_8epilogue10collective6detail29Sm90TmaWarpSpecializedAdapterINS1F_15DefaultEpilogueISI_SJ_SJ_NS1E_6thread17LinearCombinationISI_Li1EffLNS1J_9ScaleType4KindE0ELNS_15FloatRoundStyleE2ESI_EENS1_15EpilogueDefaultEEEEEvvEEEEvNT_6ParamsE)
        .other          _ZN7cutlass13device_kernelINS_4gemm6kernel13GemmUniversalIN4cute5tupleIJiiiiEEENS1_10collective13CollectiveMmaINS1_34MainloopSm90TmaGmmaWarpSpecializedILi4ENS5_IJNS4_1CILi1EEESB_SB_EEENS1_35KernelTmaWarpSpecializedCooperativeEEENS5_IJNSA_ILi128EEESF_NSA_ILi32EEEEEENS_10tfloat32_tENS5_IJlSB_lEEESI_SJ_NS4_8TiledMMAINS4_8MMA_AtomIJNS4_4SM904GMMA30MMA_64x128x8_F32TF32TF32_SS_TNILNSN_7ScaleInE1ELSP_1EEEEEENS4_6LayoutINS5_IJNSA_ILi2EEESB_SB_EEENS5_IJSB_NSA_ILi0EEESV_EEEEENS5_IJNS4_10UnderscoreESY_SY_EEEEENS4_13SM90_TMA_LOADENS4_14ComposedLayoutINS4_7SwizzleILi3ELi4ELi3EEENS4_18smem_ptr_flag_bitsILi32EEENSS_INS5_IJNSA_ILi8EEESG_EEENS5_IJSG_SB_EEEEEEEvNS4_8identityES11_S1B_vS1C_EENS_8epilogue10collective6detail29Sm90TmaWarpSpecializedAdapterINS1F_15DefaultEpilogueISI_SJ_SJ_NS1E_6thread17LinearCombinationISI_Li1EffLNS1J_9ScaleType4KindE0ELNS_15FloatRoundStyleE2ESI_EENS1_15EpilogueDefaultEEEEEvvEEEEvNT_6ParamsE,@"STO_CUDA_ENTRY STV_DEFAULT"
_ZN7cutlass13device_kernelINS_4gemm6kernel13GemmUniversalIN4cute5tupleIJiiiiEEENS1_10collective13CollectiveMmaINS1_34MainloopSm90TmaGmmaWarpSpecializedILi4ENS5_IJNS4_1CILi1EEESB_SB_EEENS1_35KernelTmaWarpSpecializedCooperativeEEENS5_IJNSA_ILi128EEESF_NSA_ILi32EEEEEENS_10tfloat32_tENS5_IJlSB_lEEESI_SJ_NS4_8TiledMMAINS4_8MMA_AtomIJNS4_4SM904GMMA30MMA_64x128x8_F32TF32TF32_SS_TNILNSN_7ScaleInE1ELSP_1EEEEEENS4_6LayoutINS5_IJNSA_ILi2EEESB_SB_EEENS5_IJSB_NSA_ILi0EEESV_EEEEENS5_IJNS4_10UnderscoreESY_SY_EEEEENS4_13SM90_TMA_LOADENS4_14ComposedLayoutINS4_7SwizzleILi3ELi4ELi3EEENS4_18smem_ptr_flag_bitsILi32EEENSS_INS5_IJNSA_ILi8EEESG_EEENS5_IJSG_SB_EEEEEEEvNS4_8identityES11_S1B_vS1C_EENS_8epilogue10collective6detail29Sm90TmaWarpSpecializedAdapterINS1F_15DefaultEpilogueISI_SJ_SJ_NS1E_6thread17LinearCombinationISI_Li1EffLNS1J_9ScaleType4KindE0ELNS_15FloatRoundStyleE2ESI_EENS1_15EpilogueDefaultEEEEEvvEEEEvNT_6ParamsE:
[----:B------:R-:W0:Y:S01]  /*0000*/  LDC R1, c[0x0][0x28] ;  /* 0x00000a00ff017b82 */ /* 0x000e220000000800 */
[----:B------:R-:W1:Y:S01]  /*0010*/  S2R R4, SR_TID.X ;  /* 0x0000000000047919 */ /* 0x000e620000002100 */
[----:B------:R-:W-:Y:S01]  /*0020*/  ELECT P0, URZ, PT ;  /* 0x00000000003f782f */ /* 0x000fe20003800000 */
[----:B------:R-:W-:Y:S01]  /*0030*/  BSSY B0, `(.L_x_0) ;  /* 0x000000f000007945 */ /* 0x000fe20003800000 */
[--C-:B-1----:R-:W-:Y:S02]  /*0040*/  SHF.R.U32.HI R0, RZ, 0x5, R4.reuse ;  /* 0x00000005ff007819 */ /* 0x102fe40000011604 */
[----:B------:R-:W-:-:S03]  /*0050*/  SHF.R.U32.HI R14, RZ, 0x7, R4 ;  /* 0x00000007ff0e7819 */ /* 0x000fc60000011604 */
[----:B------:R-:W1:Y:S04]  /*0060*/  SHFL.IDX PT, R5, R0, RZ, 0x1f ;  /* 0x00001fff00057589 */ /* 0x000e6800000e0000 */
[----:B------:R2:W3:Y:S01]  /*0070*/  SHFL.IDX PT, R10, R14, RZ, 0x1f ;  /* 0x00001fff0e0a7589 */ /* 0x0004e200000e0000 */
[----:B-1----:R-:W-:-:S13]  /*0080*/  ISETP.NE.OR P0, PT, R5, RZ, !P0 ;  /* 0x000000ff0500720c */ /* 0x002fda0004705670 */
[----:B0-23--:R-:W-:Y:S05]  /*0090*/  @P0 BRA `(.L_x_1) ;  /* 0x0000000000200947 */ /* 0x00dfea0003800000 */
[----:B------:R-:W-:Y:S02]  /*00a0*/  ULDC.64 UR4, c[0x0][0x198] ;  /* 0x0000660000047ab9 */ /* 0x000fe40000000a00 */
[----:B------:R-:W-:Y:S02]  /*00b0*/  UIADD3 UR6, UP0, UR4, 0xf0, URZ ;  /* 0x000000f004067890 */ /* 0x000fe4000ff1e03f */
[----:B------:R-:W-:Y:S02]  /*00c0*/  UIADD3 UR4, UP1, UR4, 0x1f0, URZ ;  /* 0x000001f004047890 */ /* 0x000fe4000ff3e03f */
[----:B------:R-:W-:Y:S02]  /*00d0*/  UIADD3.X UR7, URZ, UR5, URZ, UP0, !UPT ;  /* 0x000000053f077290 */ /* 0x000fe400087fe43f */
[----:B------:R-:W-:-:S07]  /*00e0*/  UIADD3.X UR5, URZ, UR5, URZ, UP1, !UPT ;  /* 0x000000053f057290 */ /* 0x000fce0008ffe43f */
[----:B------:R0:W-:Y:S02]  /*00f0*/  UTMACCTL.PF [UR6] ;  /* 0x00000000060079b9 */ /* 0x0001e40008040000 */
[----:B------:R0:W-:Y:S02]  /*0100*/  UTMACCTL.PF [UR4] ;  /* 0x00000000040079b9 */ /* 0x0001e40008040000 */
[----:B0-----:R-:W-:Y:S01]  /*0110*/  NOP ;  /* 0x0000000000007918 */ /* 0x001fe20000000000 */
.L_x_1:
[----:B------:R-:W-:Y:S05]  /*0120*/  BSYNC B0 ;  /* 0x0000000000007941 */ /* 0x000fea0003800000 */
.L_x_0:
[----:B------:R-:W0:Y:S02]  /*0130*/  SHFL.IDX PT, R2, R0, RZ, 0x1f ;  /* 0x00001fff00027589 */ /* 0x000e2400000e0000 */
[----:B0-----:R-:W-:-:S13]  /*0140*/  ISETP.NE.AND P0, PT, R2, RZ, PT ;  /* 0x000000ff0200720c */ /* 0x001fda0003f05270 */
[----:B------:R-:W-:Y:S05]  /*0150*/  @P0 BRA `(.L_x_2) ;  /* 0x0000000000580947 */ /* 0x000fea0003800000 */
[----:B------:R-:W0:Y:S01]  /*0160*/  S2UR UR8, SR_CgaCtaId ;  /* 0x00000000000879c3 */ /* 0x000e220000008800 */
[----:B------:R-:W-:Y:S01]  /*0170*/  UMOV UR4, 0x400 ;  /* 0x0000040000047882 */ /* 0x000fe20000000000 */
[----:B------:R-:W-:Y:S01]  /*0180*/  UMOV UR5, 0x1 ;  /* 0x0000000100057882 */ /* 0x000fe20000000000 */
[----:B------:R-:W-:Y:S01]  /*0190*/  UMOV UR6, 0x100 ;  /* 0x0000010000067882 */ /* 0x000fe20000000000 */
[----:B------:R-:W-:Y:S01]  /*01a0*/  ELECT P0, URZ, PT ;  /* 0x00000000003f782f */ /* 0x000fe20003800000 */
[----:B------:R-:W-:-:S04]  /*01b0*/  UIADD3 UR6, -UR6, 0x100000, URZ ;  /* 0x0010000006067890 */ /* 0x000fc8000fffe13f */
[----:B------:R-:W-:Y:S02]  /*01c0*/  USHF.L.U32 UR7, UR6, 0xb, URZ ;  /* 0x0000000b06077899 */ /* 0x000fe4000800063f */
[----:B------:R-:W-:Y:S02]  /*01d0*/  USHF.L.U32 UR6, UR6, 0x1, URZ ;  /* 0x0000000106067899 */ /* 0x000fe4000800063f */
[----:B0-----:R-:W-:Y:S02]  /*01e0*/  ULEA UR8, UR8, UR4, 0x18 ;  /* 0x0000000408087291 */ /* 0x001fe4000f8ec03f */
[----:B------:R-:W-:-:S04]  /*01f0*/  UIADD3 UR4, -UR5, 0x100000, URZ ;  /* 0x0010000005047890 */ /* 0x000fc8000fffe13f */
[----:B------:R-:W-:Y:S02]  /*0200*/  USHF.L.U32 UR5, UR4, 0xb, URZ ;  /* 0x0000000b04057899 */ /* 0x000fe4000800063f */
[----:B------:R-:W-:Y:S01]  /*0210*/  USHF.L.U32 UR4, UR4, 0x1, URZ ;  /* 0x0000000104047899 */ /* 0x000fe2000800063f */
[----:B------:R-:W0:Y:S11]  /*0220*/  FENCE.VIEW.ASYNC.S ;  /* 0x00000000000073c6 */ /* 0x000e360000000000 */
[----:B0-----:R0:W1:Y:S01]  /*0230*/  SYNCS.EXCH.64 URZ, [UR8], UR4 ;  /* 0x00000004083f75b2 */ /* 0x0010620008000100 */
[----:B------:R0:W2:Y:S01]  /*0240*/  SYNCS.EXCH.64 URZ, [UR8+0x20], UR6 ;  /* 0x00002006083f75b2 */ /* 0x0000a20008000100 */
[----:B------:R0:W3:Y:S01]  /*0250*/  SYNCS.EXCH.64 URZ, [UR8+0x8], UR4 ;  /* 0x00000804083f75b2 */ /* 0x0000e20008000100 */
[----:B------:R0:W4:Y:S01]  /*0260*/  SYNCS.EXCH.64 URZ, [UR8+0x28], UR6 ;  /* 0x00002806083f75b2 */ /* 0x0001220008000100 */
[----:B------:R0:W0:Y:S01]  /*0270*/  SYNCS.EXCH.64 URZ, [UR8+0x10], UR4 ;  /* 0x00001004083f75b2 */ /* 0x0000220008000100 */
[----:B------:R0:W0:Y:S01]  /*0280*/  SYNCS.EXCH.64 URZ, [UR8+0x30], UR6 ;  /* 0x00003006083f75b2 */ /* 0x0000220008000100 */
[----:B------:R0:W0:Y:S01]  /*0290*/  SYNCS.EXCH.64 URZ, [UR8+0x18], UR4 ;  /* 0x00001804083f75b2 */ /* 0x0000220008000100 */
[----:B------:R0:W0:Y:S01]  /*02a0*/  SYNCS.EXCH.64 URZ, [UR8+0x38], UR6 ;  /* 0x00003806083f75b2 */ /* 0x0000220008000100 */
[----:B------:R-:W-:Y:S01]  /*02b0*/  NOP ;  /* 0x0000000000007918 */ /* 0x000fe20000000000 */
.L_x_2:
[----:B------:R-:W5:Y:S01]  /*02c0*/  SHFL.IDX PT, R0, R0, RZ, 0x1f ;  /* 0x00001fff00007589 */ /* 0x000f6200000e0000 */
[----:B------:R-:W-:Y:S01]  /*02d0*/  ELECT P0, URZ, PT ;  /* 0x00000000003f782f */ /* 0x000fe20003800000 */
[----:B------:R-:W1:Y:S01]  /*02e0*/  LDC R2, c[0x0][0x65c] ;  /* 0x00019700ff027b82 */ /* 0x000e620000000800 */
[----:B0-----:R-:W-:Y:S01]  /*02f0*/  UMOV UR4, 0x20 ;  /* 0x0000002000047882 */ /* 0x001fe20000000000 */
[----:B------:R-:W0:Y:S01]  /*0300*/  S2R R3, SR_CTAID.Y ;  /* 0x0000000000037919 */ /* 0x000e220000002600 */
[----:B------:R-:W-:Y:S01]  /*0310*/  NOP ;  /* 0x0000000000007918 */ /* 0x000fe20000000000 */
[----:B------:R-:W-:Y:S01]  /*0320*/  ISETP.NE.AND P2, PT, R10, RZ, PT ;  /* 0x000000ff0a00720c */ /* 0x000fe20003f45270 */
[----:B------:R-:W-:Y:S01]  /*0330*/  NOP ;  /* 0x0000000000007918 */ /* 0x000fe20000000000 */
[----:B------:R-:W2:Y:S01]  /*0340*/  S2R R6, SR_CTAID.X ;  /* 0x0000000000067919 */ /* 0x000ea20000002500 */
[----:B------:R-:W-:Y:S01]  /*0350*/  IMAD.MOV.U32 R7, RZ, RZ, RZ ;  /* 0x000000ffff077224 */ /* 0x000fe200078e00ff */
[----:B-----5:R-:W-:-:S02]  /*0360*/  ISETP.NE.OR P0, PT, R0, RZ, !P0 ;  /* 0x000000ff0000720c */ /* 0x020fc40004705670 */
[----:B-1----:R-:W-:-:S04]  /*0370*/  ISETP.NE.AND P3, PT, R2, 0x1, PT ;  /* 0x000000010200780c */ /* 0x002fc80003f65270 */
[----:B------:R-:W-:Y:S02]  /*0380*/  P2R R0, PR, RZ, 0x8 ;  /* 0x00000008ff007803 */ /* 0x000fe40000000000 */
[----:B------:R-:W-:-:S04]  /*0390*/  SHF.R.S32.HI R0, RZ, 0x1f, R5 ;  /* 0x0000001fff007819 */ /* 0x000fc80000011405 */
[----:B------:R-:W-:Y:S01]  /*03a0*/  LEA.HI R0, R0, R5, RZ, 0x2 ;  /* 0x0000000500007211 */ /* 0x000fe200078f10ff */
[----:B------:R-:W-:Y:S01]  /*03b0*/  VOTEU.ALL UP0, P0 ;  /* 0x00000000003f7886 */ /* 0x000fe20000000000 */
[----:B------:R-:W-:Y:S01]  /*03c0*/  VOTEU.ALL UP1, P0 ;  /* 0x00000000003f7886 */ /* 0x000fe20000020000 */
[----:B------:R-:W2:Y:S01]  /*03d0*/  @P3 LDC R17, c[0x0][0x10] ;  /* 0x00000400ff113b82 */ /* 0x000ea20000000800 */
[----:B------:R-:W-:Y:S01]  /*03e0*/  LOP3.LUT R0, R0, 0xfffffffc, RZ, 0xc0, !PT ;  /* 0xfffffffc00007812 */ /* 0x000fe200078ec0ff */
[----:B0-----:R-:W-:Y:S01]  /*03f0*/  @P3 IMAD.MOV.U32 R8, RZ, RZ, R3 ;  /* 0x000000ffff083224 */ /* 0x001fe200078e0003 */
[----:B------:R-:W-:Y:S01]  /*0400*/  @!UP0 UMOV UR6, 0x400 ;  /* 0x0000040000068882 */ /* 0x000fe20000000000 */
[----:B------:R-:W-:-:S04]  /*0410*/  @!UP0 UIADD3 UR4, -UR4, 0x100000, URZ ;  /* 0x0010000004048890 */ /* 0x000fc8000fffe13f */
[----:B------:R-:W-:Y:S02]  /*0420*/  @!UP0 USHF.L.U32 UR5, UR4, 0xb, URZ ;  /* 0x0000000b04058899 */ /* 0x000fe4000800063f */
[----:B------:R-:W-:Y:S01]  /*0430*/  @!UP0 USHF.L.U32 UR4, UR4, 0x1, URZ ;  /* 0x0000000104048899 */ /* 0x000fe2000800063f */
[----:B------:R-:W-:Y:S02]  /*0440*/  @P3 IMAD.MOV.U32 R9, RZ, RZ, RZ ;  /* 0x000000ffff093224 */ /* 0x000fe400078e00ff */
[----:B------:R-:W-:Y:S01]  /*0450*/  IMAD.IADD R0, R5, 0x1, -R0 ;  /* 0x0000000105007824 */ /* 0x000fe200078e0a00 */
[----:B------:R-:W0:Y:S01]  /*0460*/  @!UP0 S2UR UR7, SR_CgaCtaId ;  /* 0x00000000000789c3 */ /* 0x000e220000008800 */
[----:B------:R-:W-:-:S03]  /*0470*/  @P3 IMAD.MOV.U32 R5, RZ, RZ, RZ ;  /* 0x000000ffff053224 */ /* 0x000fc600078e00ff */
[----:B------:R-:W-:-:S04]  /*0480*/  ISETP.NE.AND P1, PT, R0, 0x3, PT ;  /* 0x000000030000780c */ /* 0x000fc80003f25270 */
[----:B------:R-:W1:Y:S01]  /*0490*/  @!P3 LDC R11, c[0x0][0xc] ;  /* 0x00000300ff0bbb82 */ /* 0x000e620000000800 */
[----:B--2---:R-:W-:-:S04]  /*04a0*/  @P3 IMAD.WIDE.U32 R16, R6, R17, R8 ;  /* 0x0000001106103225 */ /* 0x004fc800078e0008 */
[----:B------:R-:W-:Y:S01]  /*04b0*/  @P3 IMAD.IADD R17, R17, 0x1, R5 ;  /* 0x0000000111113824 */ /* 0x000fe200078e0205 */
[----:B------:R-:W-:Y:S01]  /*04c0*/  LOP3.LUT R5, R4, 0x7f, RZ, 0xc0, !PT ;  /* 0x0000007f04057812 */ /* 0x000fe200078ec0ff */
[----:B0-----:R-:W-:Y:S01]  /*04d0*/  @!UP0 ULEA UR8, UR7, UR6, 0x18 ;  /* 0x0000000607088291 */ /* 0x001fe2000f8ec03f */
[----:B------:R-:W-:Y:S02]  /*04e0*/  VOTEU.ALL UP0, P0 ;  /* 0x00000000003f7886 */ /* 0x000fe40000000000 */
[----:B------:R-:W-:Y:S01]  /*04f0*/  ULDC UR6, c[0x0][0xc] ;  /* 0x0000030000067ab9 */ /* 0x000fe20000000800 */
[----:B------:R-:W-:Y:S01]  /*0500*/  ISETP.EQ.OR P0, PT, R0, RZ, !P1 ;  /* 0x000000ff0000720c */ /* 0x000fe20004f02670 */
[----:B------:R-:W-:-:S03]  /*0510*/  ULDC UR7, c[0x0][0x10] ;  /* 0x0000040000077ab9 */ /* 0x000fc60000000800 */
[C---:B------:R-:W-:Y:S01]  /*0520*/  ISETP.EQ.AND P0, PT, R10.reuse, RZ, P0 ;  /* 0x000000ff0a00720c */ /* 0x040fe20000702270 */
[----:B------:R-:W-:Y:S02]  /*0530*/  VIADD R10, R10, 0xffffffff ;  /* 0xffffffff0a0a7836 */ /* 0x000fe40000000000 */
[----:B-1----:R-:W-:Y:S01]  /*0540*/  @!P3 IMAD.WIDE.U32 R8, R11, R3, R6 ;  /* 0x000000030b08b225 */ /* 0x002fe200078e0006 */
[----:B------:R-:W0:Y:S02]  /*0550*/  FENCE.VIEW.ASYNC.S ;  /* 0x00000000000073c6 */ /* 0x000e240000000000 */
[----:B0-----:R-:W3:Y:S01]  /*0560*/  @!UP0 SYNCS.EXCH.64 URZ, [UR8+0x50], UR4 ;  /* 0x00005004083f85b2 */ /* 0x001ee20008000100 */
[----:B------:R-:W-:Y:S02]  /*0570*/  SEL R18, RZ, 0x1, !P0 ;  /* 0x00000001ff127807 */ /* 0x000fe40004000000 */
[----:B------:R-:W-:Y:S01]  /*0580*/  ISETP.GE.U32.AND P1, PT, R10, 0x2, PT ;  /* 0x000000020a00780c */ /* 0x000fe20003f26070 */
[----:B------:R-:W-:-:S02]  /*0590*/  @!P3 IMAD.MOV.U32 R16, RZ, RZ, R8 ;  /* 0x000000ffff10b224 */ /* 0x000fc400078e0008 */
[----:B------:R-:W-:Y:S01]  /*05a0*/  @!P3 IMAD.MOV.U32 R17, RZ, RZ, R9 ;  /* 0x000000ffff11b224 */ /* 0x000fe200078e0009 */
[----:B------:R-:W-:Y:S01]  /*05b0*/  SEL R18, R18, 0x2, P1 ;  /* 0x0000000212127807 */ /* 0x000fe20000800000 */
[----:B------:R0:W3:Y:S01]  /*05c0*/  @!UP1 SYNCS.EXCH.64 URZ, [UR8+0x58], UR4 ;  /* 0x00005804083f95b2 */ /* 0x0000e20008000100 */
[----:B------:R-:W-:Y:S01]  /*05d0*/  NOP ;  /* 0x0000000000007918 */ /* 0x000fe20000000000 */
[----:B0-----:R-:W-:-:S03]  /*05e0*/  UIMAD.WIDE.U32 UR4, UR6, UR7, URZ ;  /* 0x00000007060472a5 */ /* 0x001fc6000f8e003f */
[----:B------:R-:W-:Y:S02]  /*05f0*/  ULDC UR6, c[0x0][0x14] ;  /* 0x0000050000067ab9 */ /* 0x000fe40000000800 */
[----:B------:R-:W-:Y:S02]  /*0600*/  UIMAD.WIDE.U32 UR36, UR4, UR6, URZ ;  /* 0x00000006042472a5 */ /* 0x000fe4000f8e003f */
[----:B------:R-:W-:-:S04]  /*0610*/  UIMAD UR42, UR5, UR6, URZ ;  /* 0x00000006052a72a4 */ /* 0x000fc8000f8e023f */
[----:B------:R-:W-:Y:S01]  /*0620*/  UIADD3 UR42, UR37, UR42, URZ ;  /* 0x0000002a252a7290 */ /* 0x000fe2000fffe03f */
[----:B---34-:R-:W-:Y:S06]  /*0630*/  BAR.SYNC.DEFER_BLOCKING 0x0 ;  /* 0x0000000000007b1d */ /* 0x018fec0000010000 */
[----:B------:R-:W-:Y:S05]  /*0640*/  @!P2 BRA `(.L_x_3) ;  /* 0x0000005c0098a947 */ /* 0x000fea0003800000 */
[----:B------:R-:W-:-:S13]  /*0650*/  ISETP.GT.U32.AND P0, PT, R10, 0x1, PT ;  /* 0x000000010a00780c */ /* 0x000fda0003f04070 */
[----:B------:R-:W-:Y:S05]  /*0660*/  @P0 EXIT ;  /* 0x000000000000094d */ /* 0x000fea0003800000 */
[----:B------:R-:W-:Y:S01]  /*0670*/  ULDC.64 UR4, c[0x0][0x650] ;  /* 0x0001940000047ab9 */ /* 0x000fe20000000a00 */
[----:B------:R-:W-:Y:S01]  /*0680*/  PRMT R0, RZ, 0x7610, R0 ;  /* 0x00007610ff007816 */ /* 0x000fe20000000000 */
[----:B------:R-:W-:Y:S01]  /*0690*/  IMAD.MOV.U32 R101, RZ, RZ, -0x1 ;  /* 0xffffffffff657424 */ /* 0x000fe200078e00ff */
[----:B------:R-:W-:Y:S01]  /*06a0*/  ISETP.GE.U32.AND P0, PT, R16, UR4, PT ;  /* 0x0000000410007c0c */ /* 0x000fe2000bf06070 */
[----:B------:R-:W-:Y:S02]  /*06b0*/  IMAD.MOV.U32 R100, RZ, RZ, -0x1 ;  /* 0xffffffffff647424 */ /* 0x000fe400078e00ff */
[----:B------:R-:W-:Y:S01]  /*06c0*/  IMAD.MOV.U32 R99, RZ, RZ, -0x1 ;  /* 0xffffffffff637424 */ /* 0x000fe200078e00ff */
[----:B------:R-:W-:-:S13]  /*06d0*/  ISETP.GE.U32.AND.EX P0, PT, R17, UR5, PT, P0 ;  /* 0x0000000511007c0c */ /* 0x000fda000bf06100 */
[----:B------:R-:W-:Y:S05]  /*06e0*/  @P0 BRA `(.L_x_4) ;  /* 0x0000000400540947 */ /* 0x000fea0003800000 */
[----:B------:R-:W0:Y:S01]  /*06f0*/  LDC.64 R20, c[0x0][0x628] ;  /* 0x00018a00ff147b82 */ /* 0x000e220000000a00 */
[----:B------:R-:W-:Y:S02]  /*0700*/  IMAD.MOV.U32 R8, RZ, RZ, R16 ;  /* 0x000000ffff087224 */ /* 0x000fe400078e0010 */
[----:B------:R-:W-:-:S05]  /*0710*/  IMAD.MOV.U32 R9, RZ, RZ, R17 ;  /* 0x000000ffff097224 */ /* 0x000fca00078e0011 */
[----:B------:R-:W1:Y:S08]  /*0720*/  LDC R0, c[0x0][0x630] ;  /* 0x00018c00ff007b82 */ /* 0x000e700000000800 */
[----:B------:R-:W2:Y:S01]  /*0730*/  LDC.64 R22, c[0x0][0x620] ;  /* 0x00018800ff167b82 */ /* 0x000ea20000000a00 */
[----:B0-----:R-:W-:-:S04]  /*0740*/  ISETP.NE.U32.AND P0, PT, R20, RZ, PT ;  /* 0x000000ff1400720c */ /* 0x001fc80003f05070 */
[----:B------:R-:W-:-:S13]  /*0750*/  ISETP.NE.AND.EX P0, PT, R21, RZ, PT, P0 ;  /* 0x000000ff1500720c */ /* 0x000fda0003f05300 */
[----:B-12---:R-:W-:Y:S05]  /*0760*/  @!P0 BRA `(.L_x_5) ;  /* 0x0000000000288947 */ /* 0x006fea0003800000 */
[----:B------:R-:W0:Y:S02]  /*0770*/  LDC R13, c[0x0][0x634] ;  /* 0x00018d00ff0d7b82 */ /* 0x000e240000000800 */
[----:B0-----:R-:W-:-:S05]  /*0780*/  IADD3 R13, P0, R16, R13, RZ ;  /* 0x0000000d100d7210 */ /* 0x001fca0007f1e0ff */
[----:B------:R-:W-:-:S04]  /*0790*/  IMAD.X R15, RZ, RZ, R17, P0 ;  /* 0x000000ffff0f7224 */ /* 0x000fc800000e0611 */
[----:B------:R-:W-:-:S04]  /*07a0*/  IMAD.WIDE.U32 R8, R15, R20, RZ ;  /* 0x000000140f087225 */ /* 0x000fc800078e00ff */
[----:B------:R-:W-:-:S04]  /*07b0*/  IMAD.WIDE.U32 R10, P0, R13, R21, R8 ;  /* 0x000000150d0a7225 */ /* 0x000fc80007800008 */
[----:B------:R-:W-:-:S04]  /*07c0*/  IMAD.WIDE.U32 R8, R13, R20, RZ ;  /* 0x000000140d087225 */ /* 0x000fc800078e00ff */
[----:B------:R-:W-:Y:S01]  /*07d0*/  IMAD.X R13, RZ, RZ, RZ, P0 ;  /* 0x000000ffff0d7224 */ /* 0x000fe200000e06ff */
[----:B------:R-:W-:Y:S01]  /*07e0*/  IADD3 RZ, P0, R9, R10, RZ ;  /* 0x0000000a09ff7210 */ /* 0x000fe20007f1e0ff */
[----:B------:R-:W-:-:S04]  /*07f0*/  IMAD.MOV.U32 R12, RZ, RZ, R11 ;  /* 0x000000ffff0c7224 */ /* 0x000fc800078e000b */
[----:B------:R-:W-:-:S08]  /*0800*/  IMAD.WIDE.U32.X R8, R15, R21, R12, P0 ;  /* 0x000000150f087225 */ /* 0x000fd000000e040c */
.L_x_5:
[-CC-:B------:R-:W-:Y:S01]  /*0810*/  SHF.R.U64 R99, R8, R0.reuse, R9.reuse ;  /* 0x0000000008637219 */ /* 0x180fe20000001209 */
[----:B------:R-:W0:Y:S01]  /*0820*/  LDC R12, c[0x0][0x618] ;  /* 0x00018600ff0c7b82 */ /* 0x000e220000000800 */
[----:B------:R-:W-:Y:S01]  /*0830*/  SHF.R.U32.HI R7, RZ, R0, R9 ;  /* 0x00000000ff077219 */ /* 0x000fe20000011609 */
[----:B------:R-:W-:Y:S01]  /*0840*/  ULDC UR4, c[0x0][0x150] ;  /* 0x0000540000047ab9 */ /* 0x000fe20000000800 */
[----:B------:R-:W-:Y:S02]  /*0850*/  IADD3 R11, P0, RZ, -R99, RZ ;  /* 0x80000063ff0b7210 */ /* 0x000fe40007f1e0ff */
[----:B------:R-:W-:-:S03]  /*0860*/  I2FP.F32.U32 R0, R6 ;  /* 0x0000000600007245 */ /* 0x000fc60000201000 */
[----:B------:R-:W1:Y:S01]  /*0870*/  LDC.64 R30, c[0x0][0x640] ;  /* 0x00019000ff1e7b82 */ /* 0x000e620000000a00 */
[----:B------:R-:W-:Y:S02]  /*0880*/  IMAD.X R13, RZ, RZ, ~R7, P0 ;  /* 0x000000ffff0d7224 */ /* 0x000fe400000e0e07 */
[----:B------:R-:W-:Y:S01]  /*0890*/  FMUL R0, R0, UR4 ;  /* 0x0000000400007c20 */ /* 0x000fe20008400000 */
[----:B------:R-:W-:Y:S01]  /*08a0*/  IMAD.WIDE.U32 R8, R11, R22, R16 ;  /* 0x000000160b087225 */ /* 0x000fe200078e0010 */
[----:B------:R-:W-:-:S03]  /*08b0*/  ULDC UR4, c[0x0][0x154] ;  /* 0x0000550000047ab9 */ /* 0x000fc60000000800 */
[----:B------:R-:W-:Y:S01]  /*08c0*/  IMAD R10, R13, R22, RZ ;  /* 0x000000160d0a7224 */ /* 0x000fe200078e02ff */
[----:B------:R-:W2:Y:S01]  /*08d0*/  LDC R7, c[0x0][0x144] ;  /* 0x00005100ff077b82 */ /* 0x000ea20000000800 */
[----:B------:R-:W3:Y:S02]  /*08e0*/  F2I.U32.TRUNC.NTZ R0, R0 ;  /* 0x0000000000007305 */ /* 0x000ee4000020f000 */
[----:B------:R-:W-:-:S04]  /*08f0*/  IMAD R11, R11, R23, R10 ;  /* 0x000000170b0b7224 */ /* 0x000fc800078e020a */
[----:B------:R-:W-:Y:S01]  /*0900*/  IMAD.IADD R9, R9, 0x1, R11 ;  /* 0x0000000109097824 */ /* 0x000fe200078e020b */
[----:B------:R-:W4:Y:S01]  /*0910*/  LDC R24, c[0x0][0x608] ;  /* 0x00018200ff187b82 */ /* 0x000f220000000800 */
[----:B------:R-:W-:-:S03]  /*0920*/  IMAD.MOV.U32 R11, RZ, RZ, -0x1 ;  /* 0xffffffffff0b7424 */ /* 0x000fc600078e00ff */
[-CC-:B0-----:R-:W-:Y:S02]  /*0930*/  SHF.R.U64 R22, R8, R12.reuse, R9.reuse ;  /* 0x0000000c08167219 */ /* 0x181fe40000001209 */
[----:B------:R-:W-:Y:S02]  /*0940*/  I2FP.F32.U32 R8, R3 ;  /* 0x0000000300087245 */ /* 0x000fe40000201000 */
[----:B------:R-:W0:Y:S01]  /*0950*/  LDC R28, c[0x0][0x658] ;  /* 0x00019600ff1c7b82 */ /* 0x000e220000000800 */
[----:B-1----:R-:W-:Y:S01]  /*0960*/  ISETP.NE.U32.AND P0, PT, R30, RZ, PT ;  /* 0x000000ff1e00720c */ /* 0x002fe20003f05070 */
[----:B---3--:R-:W-:Y:S02]  /*0970*/  IMAD.MOV R10, RZ, RZ, -R0 ;  /* 0x000000ffff0a7224 */ /* 0x008fe400078e0a00 */
[----:B------:R-:W-:Y:S01]  /*0980*/  FMUL R8, R8, UR4 ;  /* 0x0000000408087c20 */ /* 0x000fe20008400000 */
[----:B------:R-:W-:Y:S02]  /*0990*/  SHF.R.U32.HI R9, RZ, R12, R9 ;  /* 0x0000000cff097219 */ /* 0x000fe40000011609 */
[----:B------:R-:W-:Y:S01]  /*09a0*/  ISETP.NE.AND.EX P0, PT, R31, RZ, PT, P0 ;  /* 0x000000ff1f00720c */ /* 0x000fe20003f05300 */
[----:B------:R1:W3:Y:S01]  /*09b0*/  F2I.U32.TRUNC.NTZ R15, R8 ;  /* 0x00000008000f7305 */ /* 0x0002e2000020f000 */
[----:B------:R-:W1:Y:S01]  /*09c0*/  LDC R20, c[0x0][0x148] ;  /* 0x00005200ff147b82 */ /* 0x000e620000000800 */
[----:B--2---:R-:W-:-:S07]  /*09d0*/  IMAD R0, R7, R10, R6 ;  /* 0x0000000a07007224 */ /* 0x004fce00078e0206 */
[----:B------:R-:W2:Y:S01]  /*09e0*/  LDC R26, c[0x0][0x600] ;  /* 0x00018000ff1a7b82 */ /* 0x000ea20000000800 */
[-CC-:B----4-:R-:W-:Y:S02]  /*09f0*/  SHF.R.U64 R32, R22, R24.reuse, R9.reuse ;  /* 0x0000001816207219 */ /* 0x190fe40000001209 */
[----:B------:R-:W-:Y:S01]  /*0a00*/  SHF.R.U32.HI R7, RZ, R24, R9 ;  /* 0x00000018ff077219 */ /* 0x000fe20000011609 */
[----:B------:R-:W-:-:S04]  /*0a10*/  IMAD.MOV.U32 R9, RZ, RZ, 0x1 ;  /* 0x00000001ff097424 */ /* 0x000fc800078e00ff */
[----:B------:R-:W4:Y:S01]  /*0a20*/  LDC R21, c[0x0][0x648] ;  /* 0x00019200ff157b82 */ /* 0x000f220000000800 */
[-C--:B0-----:R-:W-:Y:S02]  /*0a30*/  SHF.L.U32 R6, R11, R28.reuse, RZ ;  /* 0x0000001c0b067219 */ /* 0x081fe400000006ff */
[--C-:B------:R-:W-:Y:S02]  /*0a40*/  SHF.R.U64 R24, R32, R28, R7.reuse ;  /* 0x0000001c20187219 */ /* 0x100fe40000001207 */
[----:B------:R-:W-:Y:S02]  /*0a50*/  LOP3.LUT R13, RZ, R6, RZ, 0x33, !PT ;  /* 0x00000006ff0d7212 */ /* 0x000fe400078e33ff */
[-C--:B------:R-:W-:Y:S01]  /*0a60*/  SHF.R.U32.HI R7, RZ, R28.reuse, R7 ;  /* 0x0000001cff077219 */ /* 0x080fe20000011607 */
[----:B------:R-:W0:Y:S01]  /*0a70*/  LDC R23, c[0x0][0x638] ;  /* 0x00018e00ff177b82 */ /* 0x000e220000000800 */
[----:B------:R-:W-:Y:S01]  /*0a80*/  SHF.L.U32 R12, R9, R28, RZ ;  /* 0x0000001c090c7219 */ /* 0x000fe200000006ff */
[----:B------:R-:W-:-:S06]  /*0a90*/  IMAD.MOV.U32 R6, RZ, RZ, R24 ;  /* 0x000000ffff067224 */ /* 0x000fcc00078e0018 */
[----:B------:R-:W0:Y:S01]  /*0aa0*/  LDC R101, c[0x0][0x610] ;  /* 0x00018400ff657b82 */ /* 0x000e220000000800 */
[----:B-1-3--:R-:W-:Y:S05]  /*0ab0*/  @!P0 BRA `(.L_x_6) ;  /* 0x0000000000288947 */ /* 0x00afea0003800000 */
[----:B------:R-:W1:Y:S02]  /*0ac0*/  LDC R11, c[0x0][0x64c] ;  /* 0x00019300ff0b7b82 */ /* 0x000e640000000800 */
[----:B-1----:R-:W-:-:S05]  /*0ad0*/  IADD3 R11, P0, R24, R11, RZ ;  /* 0x0000000b180b7210 */ /* 0x002fca0007f1e0ff */
        /* <DEDUP_REMOVED lines=8> */
.L_x_6:
[----:B----4-:R-:W-:Y:S01]  /*0b60*/  SHF.R.U64 R6, R6, R21, R7 ;  /* 0x0000001506067219 */ /* 0x010fe20000001207 */
[----:B--2---:R-:W-:Y:S01]  /*0b70*/  VIADD R7, R26, 0xffffffff ;  /* 0xffffffff1a077836 */ /* 0x004fe20000000000 */
[----:B------:R-:W-:Y:S01]  /*0b80*/  LOP3.LUT R13, R32, R13, RZ, 0xc0, !PT ;  /* 0x0000000d200d7212 */ /* 0x000fe200078ec0ff */
[----:B------:R-:W-:Y:S02]  /*0b90*/  IMAD.MOV R15, RZ, RZ, -R15 ;  /* 0x000000ffff0f7224 */ /* 0x000fe400078e0a0f */
[----:B------:R-:W-:Y:S02]  /*0ba0*/  IMAD.MOV R8, RZ, RZ, -R6 ;  /* 0x000000ffff087224 */ /* 0x000fe400078e0a06 */
[----:B------:R-:W-:Y:S01]  /*0bb0*/  IMAD R13, R12, R6, R13 ;  /* 0x000000060c0d7224 */ /* 0x000fe200078e020d */
[----:B------:R-:W-:Y:S01]  /*0bc0*/  LOP3.LUT R6, R22, R7, RZ, 0xc0, !PT ;  /* 0x0000000716067212 */ /* 0x000fe200078ec0ff */
[----:B------:R-:W-:Y:S02]  /*0bd0*/  @P3 IMAD R0, R20, R15, R3 ;  /* 0x0000000f14003224 */ /* 0x000fe400078e0203 */
[----:B0-----:R-:W-:-:S02]  /*0be0*/  IMAD R3, R8, R23, R24 ;  /* 0x0000001708037224 */ /* 0x001fc400078e0218 */
[----:B------:R-:W-:Y:S02]  /*0bf0*/  IMAD R101, R13, R101, R0 ;  /* 0x000000650d657224 */ /* 0x000fe400078e0200 */
[----:B------:R-:W-:Y:S02]  /*0c00*/  IMAD R6, R3, R26, R6 ;  /* 0x0000001a03067224 */ /* 0x000fe400078e0206 */
[----:B------:R-:W-:-:S03]  /*0c10*/  IMAD.MOV.U32 R0, RZ, RZ, 0x1 ;  /* 0x00000001ff007424 */ /* 0x000fc600078e00ff */
[----:B------:R-:W-:Y:S02]  /*0c20*/  SEL R100, R6, R101, !P3 ;  /* 0x0000006506647207 */ /* 0x000fe40005800000 */
[----:B------:R-:W-:-:S07]  /*0c30*/  SEL R101, R101, R6, !P3 ;  /* 0x0000000665657207 */ /* 0x000fce0005800000 */
.L_x_4:
[----:B------:R-:W-:-:S08]  /*0c40*/  NOP ;  /* 0x0000000000007918 */ /* 0x000fd00000000000 */
[----:B------:R-:W0:Y:S02]  /*0c50*/  USETMAXREG.TRY_ALLOC.CTAPOOL UP0, 0xe8 ;  /* 0x000000e8000079c8 */ /* 0x000e240008000600 */
[----:B0-----:R-:W-:-:S13]  /*0c60*/  PLOP3.LUT P0, PT, PT, PT, UP0, 0x80, 0x0 ;  /* 0x000000000000781c */ /* 0x001fda0003f0f008 */
[----:B------:R-:W-:Y:S05]  /*0c70*/  @!P0 BRA `(.L_x_4) ;  /* 0xfffffffc00f08947 */ /* 0x000fea000383ffff */
[----:B------:R-:W-:Y:S01]  /*0c80*/  ULDC.64 UR4, c[0x0][0x598] ;  /* 0x0001660000047ab9 */ /* 0x000fe20000000a00 */
[----:B------:R-:W-:Y:S01]  /*0c90*/  ULDC.64 UR38, c[0x0][0x208] ;  /* 0x0000820000267ab9 */ /* 0x000fe20000000a00 */
[----:B------:R-:W-:-:S04]  /*0ca0*/  ISETP.NE.U32.AND P0, PT, RZ, UR4, PT ;  /* 0x00000004ff007c0c */ /* 0x000fc8000bf05070 */
[----:B------:R-:W-:-:S13]  /*0cb0*/  ISETP.NE.AND.EX P0, PT, RZ, UR5, PT, P0 ;  /* 0x00000005ff007c0c */ /* 0x000fda000bf05300 */
[----:B------:R-:W-:Y:S05]  /*0cc0*/  @!P0 BRA `(.L_x_7) ;  /* 0x00000000001c8947 */ /* 0x000fea0003800000 */
[----:B------:R-:W0:Y:S02]  /*0cd0*/  LDC.64 R6, c[0x0][0x598] ;  /* 0x00016600ff067b82 */ /* 0x000e240000000a00 */
[----:B0-----:R-:W2:Y:S02]  /*0ce0*/  LDG.E.64 R6, desc[UR38][R6.64] ;  /* 0x0000002606067981 */ /* 0x001ea4000c1e1b00 */
[----:B--2---:R-:W-:-:S04]  /*0cf0*/  ISETP.NE.U32.AND P0, PT, R6, RZ, PT ;  /* 0x000000ff0600720c */ /* 0x004fc80003f05070 */
[----:B------:R-:W-:-:S13]  /*0d00*/  ISETP.NE.AND.EX P0, PT, R7, RZ, PT, P0 ;  /* 0x000000ff0700720c */ /* 0x000fda0003f05300 */
[----:B------:R-:W-:Y:S05]  /*0d10*/  @!P0 BRA `(.L_x_7) ;  /* 0x0000000000088947 */ /* 0x000fea0003800000 */
[----:B------:R0:W5:Y:S01]  /*0d20*/  LD.E R19, desc[UR38][R6.64] ;  /* 0x0000002606137980 */ /* 0x000162000c101900 */
[----:B------:R-:W-:Y:S05]  /*0d30*/  BRA `(.L_x_8) ;  /* 0x0000000000247947 */ /* 0x000fea0003800000 */
.L_x_7:
[----:B------:R-:W-:Y:S02]  /*0d40*/  ULDC.64 UR4, c[0x0][0x588] ;  /* 0x0001620000047ab9 */ /* 0x000fe40000000a00 */
[----:B------:R-:W-:-:S04]  /*0d50*/  ISETP.NE.U32.AND P0, PT, RZ, UR4, PT ;  /* 0x00000004ff007c0c */ /* 0x000fc8000bf05070 */
[----:B------:R-:W-:-:S13]  /*0d60*/  ISETP.NE.AND.EX P0, PT, RZ, UR5, PT, P0 ;  /* 0x00000005ff007c0c */ /* 0x000fda000bf05300 */
[----:B------:R-:W-:Y:S05]  /*0d70*/  @!P0 BRA `(.L_x_9) ;  /* 0x00000000000c8947 */ /* 0x000fea0003800000 */
[----:B------:R-:W0:Y:S02]  /*0d80*/  LDC.64 R6, c[0x0][0x588] ;  /* 0x00016200ff067b82 */ /* 0x000e240000000a00 */
[----:B0-----:R1:W5:Y:S01]  /*0d90*/  LDG.E R19, desc[UR38][R6.64] ;  /* 0x0000002606137981 */ /* 0x001362000c1e1900 */
[----:B------:R-:W-:Y:S05]  /*0da0*/  BRA `(.L_x_8) ;  /* 0x0000000000087947 */ /* 0x000fea0003800000 */
.L_x_9:
[----:B------:R-:W-:Y:S02]  /*0db0*/  ULDC UR4, c[0x0][0x580] ;  /* 0x0001600000047ab9 */ /* 0x000fe40000000800 */
[----:B------:R-:W-:-:S07]  /*0dc0*/  IMAD.U32 R19, RZ, RZ, UR4 ;  /* 0x00000004ff137e24 */ /* 0x000fce000f8e00ff */
.L_x_8:
[----:B------:R-:W-:Y:S02]  /*0dd0*/  ULDC.64 UR4, c[0x0][0x5a0] ;  /* 0x0001680000047ab9 */ /* 0x000fe40000000a00 */
[----:B------:R-:W-:-:S04]  /*0de0*/  ISETP.NE.U32.AND P0, PT, RZ, UR4, PT ;  /* 0x00000004ff007c0c */ /* 0x000fc8000bf05070 */
[----:B------:R-:W-:-:S13]  /*0df0*/  ISETP.NE.AND.EX P0, PT, RZ, UR5, PT, P0 ;  /* 0x00000005ff007c0c */ /* 0x000fda000bf05300 */
[----:B------:R-:W-:Y:S05]  /*0e00*/  @!P0 BRA `(.L_x_10) ;  /* 0x00000000001c8947 */ /* 0x000fea0003800000 */
[----:B01----:R-:W0:Y:S02]  /*0e10*/  LDC.64 R6, c[0x0][0x5a0] ;  /* 0x00016800ff067b82 */ /* 0x003e240000000a00 */
[----:B0-----:R-:W2:Y:S02]  /*0e20*/  LDG.E.64 R6, desc[UR38][R6.64] ;  /* 0x0000002606067981 */ /* 0x001ea4000c1e1b00 */
[----:B--2---:R-:W-:-:S04]  /*0e30*/  ISETP.NE.U32.AND P0, PT, R6, RZ, PT ;  /* 0x000000ff0600720c */ /* 0x004fc80003f05070 */
[----:B------:R-:W-:-:S13]  /*0e40*/  ISETP.NE.AND.EX P0, PT, R7, RZ, PT, P0 ;  /* 0x000000ff0700720c */ /* 0x000fda0003f05300 */
[----:B------:R-:W-:Y:S05]  /*0e50*/  @!P0 BRA `(.L_x_10) ;  /* 0x0000000000088947 */ /* 0x000fea0003800000 */
[----:B------:R0:W5:Y:S01]  /*0e60*/  LD.E R88, desc[UR38][R6.64] ;  /* 0x0000002606587980 */ /* 0x000162000c101900 */
[----:B------:R-:W-:Y:S05]  /*0e70*/  BRA `(.L_x_11) ;  /* 0x0000000000247947 */ /* 0x000fea0003800000 */
.L_x_10:
[----:B------:R-:W-:Y:S02]  /*0e80*/  ULDC.64 UR4, c[0x0][0x590] ;  /* 0x0001640000047ab9 */ /* 0x000fe40000000a00 */
[----:B------:R-:W-:-:S04]  /*0e90*/  ISETP.NE.U32.AND P0, PT, RZ, UR4, PT ;  /* 0x00000004ff007c0c */ /* 0x000fc8000bf05070 */
[----:B------:R-:W-:-:S13]  /*0ea0*/  ISETP.NE.AND.EX P0, PT, RZ, UR5, PT, P0 ;  /* 0x00000005ff007c0c */ /* 0x000fda000bf05300 */
[----:B------:R-:W-:Y:S05]  /*0eb0*/  @!P0 BRA `(.L_x_12) ;  /* 0x00000000000c8947 */ /* 0x000fea0003800000 */
[----:B------:R-:W2:Y:S02]  /*0ec0*/  LDC.64 R88, c[0x0][0x590] ;  /* 0x00016400ff587b82 */ /* 0x000ea40000000a00 */
[----:B--2---:R2:W5:Y:S01]  /*0ed0*/  LDG.E R88, desc[UR38][R88.64] ;  /* 0x0000002658587981 */ /* 0x004562000c1e1900 */
[----:B------:R-:W-:Y:S05]  /*0ee0*/  BRA `(.L_x_11) ;  /* 0x0000000000087947 */ /* 0x000fea0003800000 */
.L_x_12:
[----:B------:R-:W-:Y:S02]  /*0ef0*/  ULDC UR4, c[0x0][0x584] ;  /* 0x0001610000047ab9 */ /* 0x000fe40000000800 */
[----:B------:R-:W-:-:S07]  /*0f00*/  IMAD.U32 R88, RZ, RZ, UR4 ;  /* 0x00000004ff587e24 */ /* 0x000fce000f8e00ff */
.L_x_11:
[----:B------:R-:W-:-:S13]  /*0f10*/  LOP3.LUT P0, RZ, R0, 0xff, RZ, 0xc0, !PT ;  /* 0x000000ff00ff7812 */ /* 0x000fda000780c0ff */
[----:B------:R-:W-:Y:S05]  /*0f20*/  @!P0 EXIT ;  /* 0x000000000000894d */ /* 0x000fea0003800000 */
[----:B------:R-:W3:Y:S01]  /*0f30*/  LDC R90, c[0x0][0x658] ;  /* 0x00019600ff5a7b82 */ /* 0x000ee20000000800 */
[----:B------:R-:W-:Y:S01]  /*0f40*/  LOP3.LUT R14, R14, 0x1, RZ, 0xc0, !PT ;  /* 0x000000010e0e7812 */ /* 0x000fe200078ec0ff */
[----:B------:R-:W-:Y:S01]  /*0f50*/  ULDC.64 UR6, c[0x0][0x288] ;  /* 0x0000a20000067ab9 */ /* 0x000fe20000000a00 */
[----:B------:R-:W-:Y:S01]  /*0f60*/  SHF.R.U32.HI R0, RZ, 0x2, R4 ;  /* 0x00000002ff007819 */ /* 0x000fe20000011604 */
[----:B------:R-:W-:Y:S01]  /*0f70*/  UIADD3 UR4, UR7, 0x1f, URZ ;  /* 0x0000001f07047890 */ /* 0x000fe2000fffe03f */
[----:B------:R-:W-:Y:S01]  /*0f80*/  SHF.R.U32.HI R5, RZ, 0x1, R5 ;  /* 0x00000001ff057819 */ /* 0x000fe20000011605 */
[----:B------:R-:W-:Y:S01]  /*0f90*/  IMAD.SHL.U32 R3, R14, 0x40, RZ ;  /* 0x000000400e037824 */ /* 0x000fe200078e00ff */
[----:B------:R-:W-:Y:S01]  /*0fa0*/  LOP3.LUT R0, R0, 0x7, RZ, 0xc0, !PT ;  /* 0x0000000700007812 */ /* 0x000fe200078ec0ff */
[----:B------:R-:W4:Y:S01]  /*0fb0*/  LDC.64 R92, c[0x0][0x5c8] ;  /* 0x00017200ff5c7b82 */ /* 0x000f220000000a00 */
[----:B------:R-:W-:Y:S01]  /*0fc0*/  USHF.R.S32.HI UR5, URZ, 0x1f, UR4 ;  /* 0x0000001f3f057899 */ /* 0x000fe20008011404 */
[----:B------:R-:W-:Y:S01]  /*0fd0*/  LOP3.LUT R5, R5, 0x30, RZ, 0xc0, !PT ;  /* 0x0000003005057812 */ /* 0x000fe200078ec0ff */
[----:B01----:R-:W-:Y:S01]  /*0fe0*/  IMAD.MOV.U32 R7, RZ, RZ, 0x1 ;  /* 0x00000001ff077424 */ /* 0x003fe200078e00ff */
[--C-:B------:R-:W-:Y:S01]  /*0ff0*/  LOP3.LUT R22, R3, 0x40, R0.reuse, 0xe2, !PT ;  /* 0x0000004003167812 */ /* 0x100fe200078ee200 */
[----:B------:R-:W-:Y:S01]  /*1000*/  ULEA.HI UR5, UR5, UR4, URZ, 0x5 ;  /* 0x0000000405057291 */ /* 0x000fe2000f8f283f */
[-C--:B------:R-:W-:Y:S01]  /*1010*/  IADD3 R3, RZ, -R5.reuse, -R0 ;  /* 0x80000005ff037210 */ /* 0x080fe20007ffe800 */
[----:B------:R-:W-:Y:S01]  /*1020*/  IMAD.U32 R6, RZ, RZ, UR6 ;  /* 0x00000006ff067e24 */ /* 0x000fe2000f8e00ff */
[----:B------:R-:W0:Y:S01]  /*1030*/  LDC R95, c[0x0][0x600] ;  /* 0x00018000ff5f7b82 */ /* 0x000e220000000800 */
[----:B------:R-:W-:Y:S01]  /*1040*/  LOP3.LUT R22, R22, R5, RZ, 0xfc, !PT ;  /* 0x0000000516167212 */ /* 0x000fe200078efcff */
[----:B------:R-:W-:Y:S01]  /*1050*/  IMAD.MOV.U32 R5, RZ, RZ, -0x1 ;  /* 0xffffffffff057424 */ /* 0x000fe200078e00ff */
[----:B------:R-:W-:Y:S01]  /*1060*/  USHF.R.S32.HI UR43, URZ, 0x5, UR5 ;  /* 0x000000053f2b7899 */ /* 0x000fe20008011405 */
[----:B--2---:R-:W-:Y:S01]  /*1070*/  LOP3.LUT R89, R4, 0x3, RZ, 0xc0, !PT ;  /* 0x0000000304597812 */ /* 0x004fe200078ec0ff */
[----:B------:R-:W-:Y:S01]  /*1080*/  IMAD R3, R14, -0x40, R3 ;  /* 0xffffffc00e037824 */ /* 0x000fe200078e0203 */
[----:B------:R-:W-:Y:S01]  /*1090*/  LOP3.LUT R94, R4, 0x80, RZ, 0xc0, !PT ;  /* 0x00000080045e7812 */ /* 0x000fe200078ec0ff */
[----:B------:R-:W-:Y:S01]  /*10a0*/  UISETP.LT.AND UP0, UPT, UR43, 0x1, UPT ;  /* 0x000000012b00788c */ /* 0x000fe2000bf01270 */
[-C--:B---3--:R-:W-:Y:S01]  /*10b0*/  SHF.L.U32 R5, R5, R90.reuse, RZ ;  /* 0x0000005a05057219 */ /* 0x088fe200000006ff */
[----:B------:R-:W-:Y:S01]  /*10c0*/  ULDC UR4, c[0x0][0x284] ;  /* 0x0000a10000047ab9 */ /* 0x000fe20000000800 */
[----:B------:R-:W-:Y:S01]  /*10d0*/  IMAD R89, R89, -0x2, R6 ;  /* 0xfffffffe59597824 */ /* 0x000fe200078e0206 */
[----:B------:R-:W-:Y:S01]  /*10e0*/  USEL UR44, UR43, 0x1, UP0 ;  /* 0x000000012b2c7887 */ /* 0x000fe20008000000 */
[----:B------:R-:W-:Y:S01]  /*10f0*/  SHF.L.U32 R90, R7, R90, RZ ;  /* 0x0000005a075a7219 */ /* 0x000fe200000006ff */
[----:B------:R-:W-:Y:S01]  /*1100*/  VIADD R97, R3, UR4 ;  /* 0x0000000403617c36 */ /* 0x000fe20008000000 */
[----:B------:R-:W-:Y:S01]  /*1110*/  LOP3.LUT R98, R18, 0x1, RZ, 0xfc, !PT ;  /* 0x0000000112627812 */ /* 0x000fe200078efcff */
[----:B------:R-:W-:Y:S01]  /*1120*/  IMAD.MOV.U32 R23, RZ, RZ, RZ ;  /* 0x000000ffff177224 */ /* 0x000fe200078e00ff */
[C---:B----4-:R-:W-:Y:S01]  /*1130*/  SHF.L.U64.HI R91, R92.reuse, 0x3, R93 ;  /* 0x000000035c5b7819 */ /* 0x050fe2000001025d */
[----:B------:R-:W-:Y:S01]  /*1140*/  IMAD.SHL.U32 R92, R92, 0x8, RZ ;  /* 0x000000085c5c7824 */ /* 0x000fe200078e00ff */
[----:B------:R-:W-:Y:S01]  /*1150*/  SHF.R.U32.HI R94, RZ, 0x7, R94 ;  /* 0x00000007ff5e7819 */ /* 0x000fe2000001165e */
[----:B------:R-:W-:Y:S01]  /*1160*/  IMAD.SHL.U32 R93, R4, 0x2, RZ ;  /* 0x00000002045d7824 */ /* 0x000fe200078e00ff */
[----:B------:R-:W-:Y:S01]  /*1170*/  LOP3.LUT R96, RZ, R5, RZ, 0x33, !PT ;  /* 0x00000005ff607212 */ /* 0x000fe200078e33ff */
[----:B------:R-:W-:Y:S01]  /*1180*/  UIADD3 UR44, UR43, -UR44, URZ ;  /* 0x8000002c2b2c7290 */ /* 0x000fe2000fffe03f */
[----:B------:R-:W-:Y:S01]  /*1190*/  UMOV UR40, URZ ;  /* 0x0000003f00287c82 */ /* 0x000fe20008000000 */
[----:B0-----:R-:W-:Y:S01]  /*11a0*/  VIADD R95, R95, 0xffffffff ;  /* 0xffffffff5f5f7836 */ /* 0x001fe20000000000 */
[----:B------:R-:W-:-:S09]  /*11b0*/  UMOV UR41, URZ ;  /* 0x0000003f00297c82 */ /* 0x000fd20008000000 */
.L_x_158:
[----:B0-----:R-:W0:Y:S01]  /*11c0*/  SHFL.IDX PT, R0, R94, RZ, 0x1f ;  /* 0x00001fff5e007589 */ /* 0x001e2200000e0000 */
[----:B-1----:R-:W1:Y:S01]  /*11d0*/  S2UR UR7, SR_CgaCtaId ;  /* 0x00000000000779c3 */ /* 0x002e620000008800 */
[----:B------:R-:W-:Y:S01]  /*11e0*/  UMOV UR6, 0x400 ;  /* 0x0000040000067882 */ /* 0x000fe20000000000 */
[----:B0-----:R-:W-:Y:S01]  /*11f0*/  R2UR UR4, R0 ;  /* 0x00000000000472ca */ /* 0x001fe200000e0000 */
[----:B-1----:R-:W-:-:S12]  /*1200*/  ULEA UR46, UR7, UR6, 0x18 ;  /* 0x00000006072e7291 */ /* 0x002fd8000f8ec03f */
[----:B------:R-:W-:-:S04]  /*1210*/  ULEA.HI UR5, UR4, UR4, URZ, 0x1 ;  /* 0x0000000404057291 */ /* 0x000fc8000f8f083f */
[----:B------:R-:W-:-:S04]  /*1220*/  ULOP3.LUT UR5, UR5, 0x7fffe, URZ, 0xc0, !UPT ;  /* 0x0007fffe05057892 */ /* 0x000fc8000f8ec03f */
[----:B------:R-:W-:-:S03]  /*1230*/  UIADD3 UR5, UR4, -UR5, URZ ;  /* 0x8000000504057290 */ /* 0x000fc6000fffe03f */
[----:B------:R-:W-:Y:S01]  /*1240*/  ULDC UR4, c[0x0][0x28c] ;  /* 0x0000a30000047ab9 */ /* 0x000fe20000000800 */
[----:B------:R-:W-:Y:S01]  /*1250*/  ULEA UR5, UR5, UR46, 0xd ;  /* 0x0000002e05057291 */ /* 0x000fe2000f8e683f */
[----:B------:R-:W-:-:S03]  /*1260*/  ISETP.LT.AND P0, PT, RZ, UR4, PT ;  /* 0x00000004ff007c0c */ /* 0x000fc6000bf01270 */
[----:B------:R-:W-:-:S04]  /*1270*/  UIADD3 UR5, UR5, 0x100, URZ ;  /* 0x0000010005057890 */ /* 0x000fc8000fffe03f */
[----:B------:R-:W-:-:S04]  /*1280*/  USHF.R.U32.HI UR5, URZ, 0x4, UR5 ;  /* 0x000000043f057899 */ /* 0x000fc80008011605 */
[----:B------:R-:W-:-:S04]  /*1290*/  ULOP3.LUT UR5, UR5, 0x3fff, URZ, 0xc0, !UPT ;  /* 0x00003fff05057892 */ /* 0x000fc8000f8ec03f */
[----:B------:R-:W-:Y:S01]  /*12a0*/  ULOP3.LUT UR45, UR5, 0x10000, URZ, 0xfc, !UPT ;  /* 0x00010000052d7892 */ /* 0x000fe2000f8efc3f */
[----:B---345:R-:W-:Y:S11]  /*12b0*/  @P0 BRA `(.L_x_13) ;  /* 0x0000000000400947 */ /* 0x038ff60003800000 */
[----:B------:R-:W-:Y:S01]  /*12c0*/  MOV R0, 0x0 ;  /* 0x0000000000007802 */ /* 0x000fe20000000f00 */
[----:B------:R-:W-:Y:S01]  /*12d0*/  ULDC.64 UR4, c[0x4][0x68] ;  /* 0x01001a0000047ab9 */ /* 0x000fe20000000a00 */
[----:B------:R-:W-:Y:S01]  /*12e0*/  ULDC.64 UR6, c[0x4][0x8] ;  /* 0x0100020000067ab9 */ /* 0x000fe20000000a00 */
[----:B------:R-:W-:Y:S01]  /*12f0*/  IMAD.U32 R4, RZ, RZ, UR4 ;  /* 0x00000004ff047e24 */ /* 0x000fe2000f8e00ff */
[----:B------:R0:W1:Y:S01]  /*1300*/  LDC.64 R14, c[0x4][R0] ;  /* 0x01000000000e7b82 */ /* 0x0000620000000a00 */
[----:B------:R-:W-:Y:S01]  /*1310*/  IMAD.U32 R5, RZ, RZ, UR5 ;  /* 0x00000005ff057e24 */ /* 0x000fe2000f8e00ff */
[----:B------:R-:W-:Y:S01]  /*1320*/  ULDC.64 UR4, c[0x4][0x70] ;  /* 0x01001c0000047ab9 */ /* 0x000fe20000000a00 */
[----:B------:R-:W-:Y:S02]  /*1330*/  IMAD.U32 R10, RZ, RZ, UR6 ;  /* 0x00000006ff0a7e24 */ /* 0x000fe4000f8e00ff */
[----:B------:R-:W-:Y:S02]  /*1340*/  IMAD.U32 R6, RZ, RZ, UR4 ;  /* 0x00000004ff067e24 */ /* 0x000fe4000f8e00ff */
[----:B------:R-:W-:-:S02]  /*1350*/  IMAD.U32 R7, RZ, RZ, UR5 ;  /* 0x00000005ff077e24 */ /* 0x000fc4000f8e00ff */
[----:B------:R-:W-:Y:S02]  /*1360*/  IMAD.U32 R11, RZ, RZ, UR7 ;  /* 0x00000007ff0b7e24 */ /* 0x000fe4000f8e00ff */
[----:B------:R-:W-:Y:S02]  /*1370*/  IMAD.MOV.U32 R8, RZ, RZ, 0x1e1 ;  /* 0x000001e1ff087424 */ /* 0x000fe400078e00ff */
[----:B------:R-:W-:Y:S02]  /*1380*/  IMAD.MOV.U32 R12, RZ, RZ, 0x1 ;  /* 0x00000001ff0c7424 */ /* 0x000fe400078e00ff */
[----:B0-----:R-:W-:-:S07]  /*1390*/  IMAD.MOV.U32 R13, RZ, RZ, RZ ;  /* 0x000000ffff0d7224 */ /* 0x001fce00078e00ff */
[----:B------:R-:W-:-:S07]  /*13a0*/  LEPC R20, `(.L_x_13) ;  /* 0x000000001014794e */ /* 0x000fce0000000000 */
[----:B-1---5:R-:W-:Y:S05]  /*13b0*/  CALL.ABS.NOINC R14 ;  /* 0x000000000e007343 */ /* 0x022fea0003c00000 */
.L_x_13:
[----:B------:R-:W-:-:S13]  /*13c0*/  ISETP.NE.AND P0, PT, R98, 0x3, PT ;  /* 0x000000036200780c */ /* 0x000fda0003f05270 */
[----:B------:R-:W-:Y:S05]  /*13d0*/  @!P0 BRA `(.L_x_14) ;  /* 0x0000000000048947 */ /* 0x000fea0003800000 */
[----:B------:R-:W-:Y:S01]  /*13e0*/  BPT.TRAP 0x1 ;  /* 0x000000040000795c */ /* 0x000fe20000300000 */
.L_x_14:
[----:B------:R-:W-:Y:S02]  /*13f0*/  IMAD.U32 R3, RZ, RZ, UR41 ;  /* 0x00000029ff037e24 */ /* 0x000fe4000f8e00ff */
[----:B------:R-:W-:-:S03]  /*1400*/  IMAD.U32 R0, RZ, RZ, UR40 ;  /* 0x00000028ff007e24 */ /* 0x000fc6000f8e00ff */
[----:B------:R-:W-:Y:S02]  /*1410*/  LEA R3, R3, UR46, 0x3 ;  /* 0x0000002e03037c11 */ /* 0x000fe4000f8e18ff */
[----:B------:R-:W-:-:S04]  /*1420*/  SHF.L.U32 R0, R0, 0x1f, RZ ;  /* 0x0000001f00007819 */ /* 0x000fc800000006ff */
[----:B------:R0:W1:Y:S01]  /*1430*/  SYNCS.PHASECHK.TRANS64.TRYWAIT P1, [R3+URZ], R0 ;  /* 0x00000000030075a7 */ /* 0x000062000802017f */
[----:B------:R-:W-:Y:S05]  /*1440*/  @!P0 BRA `(.L_x_15) ;  /* 0x0000000000048947 */ /* 0x000fea0003800000 */
[----:B------:R-:W-:Y:S01]  /*1450*/  BPT.TRAP 0x1 ;  /* 0x000000040000795c */ /* 0x000fe20000300000 */
.L_x_15:
[----:B------:R-:W-:-:S05]  /*1460*/  IMAD.U32 R4, RZ, RZ, UR44 ;  /* 0x0000002cff047e24 */ /* 0x000fca000f8e00ff */
[----:B------:R-:W-:Y:S01]  /*1470*/  ISETP.GE.AND P2, PT, R4, 0x1, PT ;  /* 0x000000010400780c */ /* 0x000fe20003f46270 */
[----:B-1----:R-:W-:-:S12]  /*1480*/  @P1 BRA `(.L_x_16) ;  /* 0x0000000000081947 */ /* 0x002fd80003800000 */
[----:B------:R-:W1:Y:S02]  /*1490*/  SYNCS.PHASECHK.TRANS64.TRYWAIT P1, [R3+URZ], R0 ;  /* 0x00000000030075a7 */ /* 0x000e64000802017f */
[----:B-1----:R-:W-:Y:S05]  /*14a0*/  @!P1 BRA `(.L_x_17) ;  /* 0x0000006400709947 */ /* 0x002fea0003800000 */
.L_x_16:
[----:B------:R-:W-:Y:S05]  /*14b0*/  WARPSYNC.ALL ;  /* 0x0000000000007948 */ /* 0x000fea0003800000 */
[----:B------:R-:W-:Y:S01]  /*14c0*/  UIADD3 UR4, UR46, 0x10100, URZ ;  /* 0x000101002e047890 */ /* 0x000fe2000fffe03f */
[----:B------:R-:W-:Y:S01]  /*14d0*/  WARPGROUP.ARRIVE ;  /* 0x00000000000079c5 */ /* 0x000fe20000000000 */
[----:B------:R-:W-:Y:S02]  /*14e0*/  ULEA UR5, UR41, UR45, 0xa ;  /* 0x0000002d29057291 */ /* 0x000fe4000f8e503f */
[----:B------:R-:W-:Y:S01]  /*14f0*/  USHF.R.U32.HI UR4, URZ, 0x4, UR4 ;  /* 0x000000043f047899 */ /* 0x000fe20008011604 */
[----:B------:R-:W-:Y:S01]  /*1500*/  UMOV UR9, 0x40000040 ;  /* 0x4000004000097882 */ /* 0x000fe20000000000 */
[----:B------:R-:W-:-:S02]  /*1510*/  UMOV UR11, 0x40000040 ;  /* 0x40000040000b7882 */ /* 0x000fc40000000000 */
[----:B------:R-:W-:Y:S01]  /*1520*/  ULOP3.LUT UR4, UR4, 0x3fff, URZ, 0xc0, !UPT ;  /* 0x00003fff04047892 */ /* 0x000fe2000f8ec03f */
[----:B------:R-:W-:-:S03]  /*1530*/  UMOV UR8, UR5 ;  /* 0x0000000500087c82 */ /* 0x000fc60008000000 */
[----:B------:R-:W-:-:S04]  /*1540*/  ULOP3.LUT UR4, UR4, 0x10000, URZ, 0xfc, !UPT ;  /* 0x0001000004047892 */ /* 0x000fc8000f8efc3f */
[----:B------:R-:W-:-:S07]  /*1550*/  ULEA UR6, UR41, UR4, 0xa ;  /* 0x0000000429067291 */ /* 0x000fce000f8e503f */
[----:B------:R-:W-:Y:S02]  /*1560*/  UMOV UR10, UR6 ;  /* 0x00000006000a7c82 */ /* 0x000fe40008000000 */
[----:B------:R-:W-:Y:S01]  /*1570*/  HGMMA.64x128x8.F32.TF32 R24, gdesc[UR8], RZ, !UPT, gsb0 ;  /* 0x05e00000081879f0 */ /* 0x000fe2000c0028ff */
[----:B------:R-:W-:Y:S02]  /*1580*/  UIADD3 UR8, UR5, 0x2, URZ ;  /* 0x0000000205087890 */ /* 0x000fe4000fffe03f */
[----:B------:R-:W-:Y:S01]  /*1590*/  UIADD3 UR10, UR6, 0x2, URZ ;  /* 0x00000002060a7890 */ /* 0x000fe2000fffe03f */
[----:B------:R-:W-:Y:S01]  /*15a0*/  UMOV UR9, 0x40000040 ;  /* 0x4000004000097882 */ /* 0x000fe20000000000 */
[----:B------:R-:W-:Y:S01]  /*15b0*/  UMOV UR11, 0x40000040 ;  /* 0x40000040000b7882 */ /* 0x000fe20000000000 */
[----:B------:R-:W-:Y:S02]  /*15c0*/  WARPGROUP.DEPBAR.LE gsb0, 0x0 ;  /* 0x00008000000079c5 */ /* 0x000fe40000010000 */
[----:B------:R-:W-:-:S06]  /*15d0*/  WARPGROUP.ARRIVE ;  /* 0x00000000000079c5 */ /* 0x000fcc0000000000 */
[----:B------:R-:W-:Y:S01]  /*15e0*/  HGMMA.64x128x8.F32.TF32 R24, gdesc[UR8], R24, gsb0 ;  /* 0x05e00000081879f0 */ /* 0x000fe20008002818 */
        /* <DEDUP_REMOVED lines=13> */
[----:B------:R-:W-:Y:S03]  /*16c0*/  HGMMA.64x128x8.F32.TF32 R24, gdesc[UR8], R24, gsb0 ;  /* 0x05e00000081879f0 */ /* 0x000fe60008002818 */
[----:B------:R-:W-:Y:S02]  /*16d0*/  WARPGROUP.DEPBAR.LE gsb0, 0x0 ;  /* 0x00008000000079c5 */ /* 0x000fe40000010000 */
[----:B------:R-:W-:Y:S05]  /*16e0*/  @!P2 BRA `(.L_x_18) ;  /* 0x00000004001ca947 */ /* 0x000fea0003800000 */
[----:B------:R-:W-:Y:S01]  /*16f0*/  UIADD3 UR5, UR41, 0x1, URZ ;  /* 0x0000000129057890 */ /* 0x000fe2000fffe03f */
[----:B01----:R-:W-:-:S03]  /*1700*/  IMAD.U32 R0, RZ, RZ, UR44 ;  /* 0x0000002cff007e24 */ /* 0x003fc6000f8e00ff */
[----:B------:R-:W-:-:S04]  /*1710*/  UISETP.NE.AND UP0, UPT, UR5, 0x4, UPT ;  /* 0x000000040500788c */ /* 0x000fc8000bf05270 */
[----:B------:R-:W-:Y:S02]  /*1720*/  USEL UR6, URZ, 0x1, UP0 ;  /* 0x000000013f067887 */ /* 0x000fe40008000000 */
[----:B------:R-:W-:Y:S02]  /*1730*/  USEL UR5, UR5, URZ, UP0 ;  /* 0x0000003f05057287 */ /* 0x000fe40008000000 */
[----:B------:R-:W-:-:S06]  /*1740*/  ULOP3.LUT UR6, UR40, UR6, URZ, 0x3c, !UPT ;  /* 0x0000000628067292 */ /* 0x000fcc000f8e3c3f */
[----:B------:R-:W-:Y:S01]  /*1750*/  IMAD.U32 R5, RZ, RZ, UR6 ;  /* 0x00000006ff057e24 */ /* 0x000fe2000f8e00ff */
[----:B------:R-:W-:-:S06]  /*1760*/  UMOV UR6, UR41 ;  /* 0x0000002900067c82 */ /* 0x000fcc0008000000 */
.L_x_25:
[----:B01----:R-:W-:Y:S05]  /*1770*/  @!P0 BRA `(.L_x_19) ;  /* 0x0000000000048947 */ /* 0x003fea0003800000 */
[----:B------:R-:W-:Y:S01]  /*1780*/  BPT.TRAP 0x1 ;  /* 0x000000040000795c */ /* 0x000fe20000300000 */
.L_x_19:
[----:B------:R-:W0:Y:S01]  /*1790*/  S2UR UR8, SR_CgaCtaId ;  /* 0x00000000000879c3 */ /* 0x000e220000008800 */
[----:B------:R-:W-:Y:S01]  /*17a0*/  UMOV UR7, 0x400 ;  /* 0x0000040000077882 */ /* 0x000fe20000000000 */
[----:B------:R-:W-:Y:S01]  /*17b0*/  SHF.L.U32 R3, R5, 0x1f, RZ ;  /* 0x0000001f05037819 */ /* 0x000fe200000006ff */
[----:B0-----:R-:W-:-:S04]  /*17c0*/  ULEA UR13, UR8, UR7, 0x18 ;  /* 0x00000007080d7291 */ /* 0x001fc8000f8ec03f */
[----:B------:R-:W-:-:S09]  /*17d0*/  ULEA UR7, UR5, UR13, 0x3 ;  /* 0x0000000d05077291 */ /* 0x000fd2000f8e183f */
[----:B------:R0:W1:Y:S01]  /*17e0*/  SYNCS.PHASECHK.TRANS64.TRYWAIT P1, [UR7], R3 ;  /* 0x00000003ff0075a7 */ /* 0x0000620008020147 */
[----:B------:R-:W-:Y:S05]  /*17f0*/  @!P0 BRA `(.L_x_20) ;  /* 0x0000000000048947 */ /* 0x000fea0003800000 */
[----:B------:R-:W-:Y:S01]  /*1800*/  BPT.TRAP 0x1 ;  /* 0x000000040000795c */ /* 0x000fe20000300000 */
.L_x_20:
[----:B-1----:R-:W-:Y:S05]  /*1810*/  @P1 BRA `(.L_x_21) ;  /* 0x0000000000081947 */ /* 0x002fea0003800000 */
[----:B------:R-:W1:Y:S02]  /*1820*/  SYNCS.PHASECHK.TRANS64.TRYWAIT P1, [UR7], R3 ;  /* 0x00000003ff0075a7 */ /* 0x000e640008020147 */
[----:B-1----:R-:W-:Y:S05]  /*1830*/  @!P1 BRA `(.L_x_22) ;  /* 0x0000006000a09947 */ /* 0x002fea0003800000 */
.L_x_21:
[----:B------:R-:W-:Y:S01]  /*1840*/  ULEA UR7, UR5, UR45, 0xa ;  /* 0x0000002d05077291 */ /* 0x000fe2000f8e503f */
[----:B------:R-:W-:Y:S01]  /*1850*/  WARPGROUP.ARRIVE ;  /* 0x00000000000079c5 */ /* 0x000fe20000000000 */
[----:B------:R-:W-:Y:S01]  /*1860*/  ULEA UR12, UR5, UR4, 0xa ;  /* 0x00000004050c7291 */ /* 0x000fe2000f8e503f */
[----:B------:R-:W-:Y:S01]  /*1870*/  UMOV UR9, 0x40000040 ;  /* 0x4000004000097882 */ /* 0x000fe20000000000 */
[----:B------:R-:W-:-:S03]  /*1880*/  UMOV UR11, 0x40000040 ;  /* 0x40000040000b7882 */ /* 0x000fc60000000000 */
[----:B------:R-:W-:Y:S02]  /*1890*/  UMOV UR8, UR7 ;  /* 0x0000000700087c82 */ /* 0x000fe40008000000 */
[----:B------:R-:W-:Y:S02]  /*18a0*/  UMOV UR10, UR12 ;  /* 0x0000000c000a7c82 */ /* 0x000fe40008000000 */
[----:B------:R-:W-:Y:S01]  /*18b0*/  HGMMA.64x128x8.F32.TF32 R24, gdesc[UR8], R24, gsb0 ;  /* 0x05e00000081879f0 */ /* 0x000fe20008002818 */
[----:B------:R-:W-:Y:S02]  /*18c0*/  UIADD3 UR8, UR7, 0x2, URZ ;  /* 0x0000000207087890 */ /* 0x000fe4000fffe03f */
[----:B------:R-:W-:Y:S01]  /*18d0*/  UIADD3 UR10, UR12, 0x2, URZ ;  /* 0x000000020c0a7890 */ /* 0x000fe2000fffe03f */
[----:B------:R-:W-:Y:S01]  /*18e0*/  UMOV UR9, 0x40000040 ;  /* 0x4000004000097882 */ /* 0x000fe20000000000 */
[----:B------:R-:W-:Y:S01]  /*18f0*/  UMOV UR11, 0x40000040 ;  /* 0x40000040000b7882 */ /* 0x000fe20000000000 */
[----:B------:R-:W-:-:S02]  /*1900*/  WARPGROUP.DEPBAR.LE gsb0, 0x0 ;  /* 0x00008000000079c5 */ /* 0x000fc40000010000 */
        /* <DEDUP_REMOVED lines=18> */
[----:B------:R-:W-:Y:S01]  /*1a30*/  BPT.TRAP 0x1 ;  /* 0x000000040000795c */ /* 0x000fe20000300000 */
.L_x_23:
[----:B------:R-:W-:Y:S01]  /*1a40*/  ULEA UR7, UR6, UR13, 0x3 ;  /* 0x0000000d06077291 */ /* 0x000fe2000f8e183f */
[----:B------:R-:W-:-:S03]  /*1a50*/  ISETP.GT.U32.AND P1, PT, R18, 0x1, PT ;  /* 0x000000011200780c */ /* 0x000fc60003f24070 */
[----:B------:R-:W-:-:S04]  /*1a60*/  UIADD3 UR7, UR7, 0x20, URZ ;  /* 0x0000002007077890 */ /* 0x000fc8000fffe03f */
[----:B------:R-:W-:-:S09]  /*1a70*/  UPRMT UR7, URZ, 0x654, UR7 ;  /* 0x000006543f077896 */ /* 0x000fd20008000007 */
[----:B------:R-:W-:Y:S01]  /*1a80*/  SYNCS.ARRIVE.TRANS64.RED.A1T0 RZ, [UR7], RZ ;  /* 0x000000ffffff79a7 */ /* 0x000fe20008100407 */
[----:B------:R-:W-:Y:S05]  /*1a90*/  @P1 BRA `(.L_x_24) ;  /* 0x0000000000041947 */ /* 0x000fea0003800000 */
[----:B------:R-:W-:Y:S01]  /*1aa0*/  BPT.TRAP 0x1 ;  /* 0x000000040000795c */ /* 0x000fe20000300000 */
.L_x_24:
[----:B------:R-:W-:Y:S01]  /*1ab0*/  UIADD3 UR5, UR5, 0x1, URZ ;  /* 0x0000000105057890 */ /* 0x000fe2000fffe03f */
[C---:B------:R-:W-:Y:S01]  /*1ac0*/  ISETP.GT.AND P1, PT, R0.reuse, 0x1, PT ;  /* 0x000000010000780c */ /* 0x040fe20003f24270 */
[----:B------:R-:W-:Y:S01]  /*1ad0*/  UIADD3 UR6, UR6, 0x1, URZ ;  /* 0x0000000106067890 */ /* 0x000fe2000fffe03f */
[----:B------:R-:W-:Y:S01]  /*1ae0*/  VIADD R0, R0, 0xffffffff ;  /* 0xffffffff00007836 */ /* 0x000fe20000000000 */
[----:B------:R-:W-:Y:S02]  /*1af0*/  UISETP.NE.AND UP0, UPT, UR5, 0x4, UPT ;  /* 0x000000040500788c */ /* 0x000fe4000bf05270 */
[----:B------:R-:W-:Y:S02]  /*1b00*/  UISETP.NE.AND UP1, UPT, UR6, 0x4, UPT ;  /* 0x000000040600788c */ /* 0x000fe4000bf25270 */
[----:B------:R-:W-:Y:S02]  /*1b10*/  USEL UR7, URZ, 0x1, UP0 ;  /* 0x000000013f077887 */ /* 0x000fe40008000000 */
[----:B------:R-:W-:-:S02]  /*1b20*/  USEL UR5, UR5, URZ, UP0 ;  /* 0x0000003f05057287 */ /* 0x000fc40008000000 */
[----:B------:R-:W-:Y:S02]  /*1b30*/  USEL UR6, UR6, URZ, UP1 ;  /* 0x0000003f06067287 */ /* 0x000fe40008800000 */
[----:B------:R-:W-:Y:S01]  /*1b40*/  LOP3.LUT R5, R5, UR7, RZ, 0x3c, !PT ;  /* 0x0000000705057c12 */ /* 0x000fe2000f8e3cff */
[----:B------:R-:W-:Y:S09]  /*1b50*/  @P1 BRA `(.L_x_25) ;  /* 0xfffffffc00041947 */ /* 0x000ff2000383ffff */
.L_x_18:
[----:B01----:R-:W0:Y:S02]  /*1b60*/  LDC R0, c[0x0][0x28c] ;  /* 0x0000a300ff007b82 */ /* 0x003e240000000800 */
[----:B0-----:R-:W-:-:S13]  /*1b70*/  ISETP.GE.AND P1, PT, R0, 0x1, PT ;  /* 0x000000010000780c */ /* 0x001fda0003f26270 */
[----:B------:R-:W-:Y:S05]  /*1b80*/  @!P1 BRA `(.L_x_26) ;  /* 0x0000000000389947 */ /* 0x000fea0003800000 */
[----:B------:R-:W-:Y:S05]  /*1b90*/  @!P0 BRA `(.L_x_27) ;  /* 0x0000000000048947 */ /* 0x000fea0003800000 */
[----:B------:R-:W-:Y:S01]  /*1ba0*/  BPT.TRAP 0x1 ;  /* 0x000000040000795c */ /* 0x000fe20000300000 */
.L_x_27:
[----:B------:R-:W0:Y:S01]  /*1bb0*/  S2UR UR6, SR_CgaCtaId ;  /* 0x00000000000679c3 */ /* 0x000e220000008800 */
[----:B------:R-:W-:Y:S01]  /*1bc0*/  UIADD3 UR4, UR44, UR41, URZ ;  /* 0x000000292c047290 */ /* 0x000fe2000fffe03f */
[----:B------:R-:W-:Y:S01]  /*1bd0*/  ISETP.GT.U32.AND P0, PT, R18, 0x1, PT ;  /* 0x000000011200780c */ /* 0x000fe20003f04070 */
[----:B------:R-:W-:Y:S02]  /*1be0*/  UMOV UR5, 0x400 ;  /* 0x0000040000057882 */ /* 0x000fe40000000000 */
[----:B------:R-:W-:-:S04]  /*1bf0*/  USHF.L.U32 UR4, UR4, 0x3, URZ ;  /* 0x0000000304047899 */ /* 0x000fc8000800063f */
[----:B------:R-:W-:Y:S02]  /*1c00*/  ULOP3.LUT UR4, UR4, 0x18, URZ, 0xc0, !UPT ;  /* 0x0000001804047892 */ /* 0x000fe4000f8ec03f */
[----:B0-----:R-:W-:-:S04]  /*1c10*/  ULEA UR5, UR6, UR5, 0x18 ;  /* 0x0000000506057291 */ /* 0x001fc8000f8ec03f */
[----:B------:R-:W-:-:S04]  /*1c20*/  UIADD3 UR4, UR5, 0x20, UR4 ;  /* 0x0000002005047890 */ /* 0x000fc8000fffe004 */
[----:B------:R-:W-:-:S09]  /*1c30*/  UPRMT UR4, URZ, 0x654, UR4 ;  /* 0x000006543f047896 */ /* 0x000fd20008000004 */
[----:B------:R-:W-:Y:S01]  /*1c40*/  SYNCS.ARRIVE.TRANS64.RED.A1T0 RZ, [UR4], RZ ;  /* 0x000000ffffff79a7 */ /* 0x000fe20008100404 */
[----:B------:R-:W-:Y:S05]  /*1c50*/  @P0 BRA `(.L_x_26) ;  /* 0x0000000000040947 */ /* 0x000fea0003800000 */
[----:B------:R-:W-:Y:S01]  /*1c60*/  BPT.TRAP 0x1 ;  /* 0x000000040000795c */ /* 0x000fe20000300000 */
.L_x_26:
[----:B------:R-:W-:Y:S01]  /*1c70*/  IMAD.SHL.U32 R6, R100, 0x80, RZ ;  /* 0x0000008064067824 */ /* 0x000fe200078e00ff */
[----:B------:R-:W-:Y:S01]  /*1c80*/  ULDC UR6, c[0x0][0x288] ;  /* 0x0000a20000067ab9 */ /* 0x000fe20000000800 */
[----:B------:R-:W-:Y:S01]  /*1c90*/  SHF.R.S32.HI R11, RZ, 0x1f, R99 ;  /* 0x0000001fff0b7819 */ /* 0x000fe20000011463 */
[C---:B------:R-:W-:Y:S01]  /*1ca0*/  IMAD.SHL.U32 R10, R101.reuse, 0x80, RZ ;  /* 0x00000080650a7824 */ /* 0x040fe200078e00ff */
[----:B------:R-:W-:Y:S01]  /*1cb0*/  ULDC.64 UR4, c[0x0][0x5d0] ;  /* 0x0001740000047ab9 */ /* 0x000fe20000000a00 */
[C---:B------:R-:W-:Y:S01]  /*1cc0*/  LOP3.LUT R8, R6.reuse, 0x6, R93, 0xf8, !PT ;  /* 0x0000000606087812 */ /* 0x040fe200078ef85d */
[----:B------:R-:W-:Y:S01]  /*1cd0*/  IMAD.WIDE R100, R101, 0x80, R22 ;  /* 0x0000008065647825 */ /* 0x000fe200078e0216 */
[----:B------:R-:W-:Y:S01]  /*1ce0*/  ISETP.GE.AND P0, PT, R6, UR6, PT ;  /* 0x0000000606007c0c */ /* 0x000fe2000bf06270 */
[----:B------:R-:W-:Y:S01]  /*1cf0*/  ULDC UR6, c[0x0][0x284] ;  /* 0x0000a10000067ab9 */ /* 0x000fe20000000800 */
[----:B------:R-:W-:Y:S01]  /*1d00*/  SHF.R.S32.HI R9, RZ, 0x1f, R8 ;  /* 0x0000001fff097819 */ /* 0x000fe20000011408 */
[----:B------:R-:W-:Y:S01]  /*1d10*/  IMAD R0, R11, UR4, RZ ;  /* 0x000000040b007c24 */ /* 0x000fe2000f8e02ff */
[----:B------:R-:W-:-:S03]  /*1d20*/  ISETP.GE.OR P0, PT, R10, UR6, P0 ;  /* 0x000000060a007c0c */ /* 0x000fc60008706670 */
[C---:B------:R-:W-:Y:S02]  /*1d30*/  IMAD R3, R99.reuse, UR5, R0 ;  /* 0x0000000563037c24 */ /* 0x040fe4000f8e0200 */
[----:B------:R-:W-:Y:S01]  /*1d40*/  IMAD.WIDE.U32 R4, R99, UR4, R8 ;  /* 0x0000000463047c25 */ /* 0x000fe2000f8e0008 */
[----:B------:R-:W-:-:S03]  /*1d50*/  ULDC.64 UR4, c[0x0][0x5c8] ;  /* 0x0001720000047ab9 */ /* 0x000fc60000000a00 */
[----:B------:R-:W-:Y:S02]  /*1d60*/  IMAD R7, R101, UR4, RZ ;  /* 0x0000000465077c24 */ /* 0x000fe4000f8e02ff */
[----:B------:R-:W-:Y:S02]  /*1d70*/  IMAD.IADD R5, R5, 0x1, R3 ;  /* 0x0000000105057824 */ /* 0x000fe400078e0203 */
[C---:B------:R-:W-:Y:S02]  /*1d80*/  IMAD R7, R100.reuse, UR5, R7 ;  /* 0x0000000564077c24 */ /* 0x040fe4000f8e0207 */
[----:B------:R-:W-:-:S04]  /*1d90*/  IMAD.WIDE.U32 R102, R100, UR4, R4 ;  /* 0x0000000464667c25 */ /* 0x000fc8000f8e0004 */
[----:B------:R-:W-:Y:S01]  /*1da0*/  IMAD.MOV.U32 R0, RZ, RZ, -0x1 ;  /* 0xffffffffff007424 */ /* 0x000fe200078e00ff */
[----:B------:R-:W-:Y:S06]  /*1db0*/  @P0 BRA `(.L_x_28) ;  /* 0x0000004000100947 */ /* 0x000fec0003800000 */
[----:B-----5:R-:W-:Y:S01]  /*1dc0*/  FSETP.NEU.AND P1, PT, R88, RZ, PT ;  /* 0x000000ff5800720b */ /* 0x020fe20003f2d000 */
[----:B------:R-:W-:Y:S01]  /*1dd0*/  IMAD.IADD R4, R89, 0x1, -R6 ;  /* 0x0000000159047824 */ /* 0x000fe200078e0a06 */
[----:B------:R-:W-:Y:S01]  /*1de0*/  BSSY B0, `(.L_x_28) ;  /* 0x0000401000007945 */ /* 0x000fe20003800000 */
[----:B------:R-:W-:Y:S02]  /*1df0*/  IMAD.IADD R3, R97, 0x1, -R10 ;  /* 0x0000000161037824 */ /* 0x000fe400078e0a0a */
[----:B------:R-:W-:Y:S01]  /*1e00*/  IMAD.IADD R113, R103, 0x1, R7 ;  /* 0x0000000167717824 */ /* 0x000fe200078e0207 */
[----:B------:R-:W-:-:S04]  /*1e10*/  ISETP.GT.AND P0, PT, R4, RZ, PT ;  /* 0x000000ff0400720c */ /* 0x000fc80003f04270 */
[----:B------:R-:W-:-:S03]  /*1e20*/  ISETP.GT.AND P2, PT, R3, RZ, P0 ;  /* 0x000000ff0300720c */ /* 0x000fc60000744270 */
[----:B------:R-:W-:Y:S10]  /*1e30*/  @!P1 BRA `(.L_x_29) ;  /* 0x0000002c001c9947 */ /* 0x000ff40003800000 */
[----:B------:R-:W0:Y:S01]  /*1e40*/  LDC.64 R106, c[0x0][0x5b8] ;  /* 0x00016e00ff6a7b82 */ /* 0x000e220000000a00 */
[----:B------:R-:W-:-:S07]  /*1e50*/  ULDC.64 UR4, c[0x0][0x5c0] ;  /* 0x0001700000047ab9 */ /* 0x000fce0000000a00 */
[----:B------:R-:W1:Y:S08]  /*1e60*/  LDC.64 R108, c[0x0][0x5b0] ;  /* 0x00016c00ff6c7b82 */ /* 0x000e700000000a00 */
[----:B------:R-:W2:Y:S01]  /*1e70*/  LDC.64 R110, c[0x0][0x5a8] ;  /* 0x00016a00ff6e7b82 */ /* 0x000ea20000000a00 */
[-C--:B0-----:R-:W-:Y:S02]  /*1e80*/  IMAD R6, R11, R106.reuse, RZ ;  /* 0x0000006a0b067224 */ /* 0x081fe400078e02ff */
[----:B------:R-:W-:-:S04]  /*1e90*/  IMAD.WIDE.U32 R104, R99, R106, R8 ;  /* 0x0000006a63687225 */ /* 0x000fc800078e0008 */
[----:B------:R-:W-:Y:S02]  /*1ea0*/  IMAD R103, R99, R107, R6 ;  /* 0x0000006b63677224 */ /* 0x000fe400078e0206 */
[-C--:B-1----:R-:W-:Y:S02]  /*1eb0*/  IMAD R5, R101, R108.reuse, RZ ;  /* 0x0000006c65057224 */ /* 0x082fe400078e02ff */
[----:B------:R-:W-:Y:S02]  /*1ec0*/  IMAD.IADD R13, R105, 0x1, R103 ;  /* 0x00000001690d7824 */ /* 0x000fe400078e0267 */
[----:B------:R-:W-:Y:S02]  /*1ed0*/  IMAD.MOV.U32 R12, RZ, RZ, R104 ;  /* 0x000000ffff0c7224 */ /* 0x000fe400078e0068 */
[C---:B------:R-:W-:Y:S02]  /*1ee0*/  IMAD R101, R100.reuse, R109, R5 ;  /* 0x0000006d64657224 */ /* 0x040fe400078e0205 */
[----:B------:R-:W-:-:S04]  /*1ef0*/  IMAD.WIDE.U32 R6, R100, R108, R12 ;  /* 0x0000006c64067225 */ /* 0x000fc800078e000c */
[----:B------:R-:W-:Y:S01]  /*1f00*/  IMAD.IADD R5, R7, 0x1, R101 ;  /* 0x0000000107057824 */ /* 0x000fe200078e0265 */
[----:B--2---:R-:W-:-:S04]  /*1f10*/  LEA R14, P1, R6, R110, 0x2 ;  /* 0x0000006e060e7211 */ /* 0x004fc800078210ff */
[----:B------:R-:W-:-:S05]  /*1f20*/  LEA.HI.X R15, R6, R111, R5, 0x2, P1 ;  /* 0x0000006f060f7211 */ /* 0x000fca00008f1405 */
[----:B------:R0:W2:Y:S01]  /*1f30*/  @P2 LDG.E.LTC128B R5, desc[UR38][R14.64] ;  /* 0x000000260e052981 */ /* 0x0000a2000c1e1920 */
[----:B------:R-:W-:Y:S01]  /*1f40*/  LEA R10, P3, R102, UR4, 0x2 ;  /* 0x00000004660a7c11 */ /* 0x000fe2000f8610ff */
[----:B------:R-:W-:Y:S01]  /*1f50*/  IMAD.WIDE.U32 R6, R100, R108, R8 ;  /* 0x0000006c64067225 */ /* 0x000fe200078e0008 */
[----:B------:R-:W-:Y:S01]  /*1f60*/  ISETP.GT.AND P1, PT, R4, 0x1, PT ;  /* 0x000000010400780c */ /* 0x000fe20003f24270 */
[----:B------:R-:W-:Y:S02]  /*1f70*/  BSSY B1, `(.L_x_30) ;  /* 0x0000012000017945 */ /* 0x000fe40003800000 */
[----:B------:R-:W-:Y:S02]  /*1f80*/  IMAD.IADD R7, R101, 0x1, R7 ;  /* 0x0000000165077824 */ /* 0x000fe400078e0207 */
[----:B------:R-:W-:Y:S01]  /*1f90*/  IMAD.WIDE.U32 R20, R99, R106, R6 ;  /* 0x0000006a63147225 */ /* 0x000fe200078e0006 */
[----:B0-----:R-:W-:-:S03]  /*1fa0*/  SHF.L.U64.HI R15, R108, 0x3, R109 ;  /* 0x000000036c0f7819 */ /* 0x001fc6000001026d */
[----:B------:R-:W-:Y:S01]  /*1fb0*/  IMAD.IADD R7, R103, 0x1, R21 ;  /* 0x0000000167077824 */ /* 0x000fe200078e0215 */
[----:B------:R-:W-:Y:S01]  /*1fc0*/  LEA R6, P4, R20, R110, 0x2 ;  /* 0x0000006e14067211 */ /* 0x000fe200078810ff */
[----:B------:R-:W-:-:S03]  /*1fd0*/  IMAD.SHL.U32 R14, R108, 0x8, RZ ;  /* 0x000000086c0e7824 */ /* 0x000fc600078e00ff */
[----:B------:R-:W-:Y:S01]  /*1fe0*/  LEA.HI.X R7, R20, R111, R7, 0x2, P4 ;  /* 0x0000006f14077211 */ /* 0x000fe200020f1407 */
[----:B------:R-:W-:Y:S01]  /*1ff0*/  IMAD.WIDE.U32 R20, R100, R108, R14 ;  /* 0x0000006c64147225 */ /* 0x000fe200078e000e */
[----:B--2---:R-:W-:-:S05]  /*2000*/  LOP3.LUT R11, R5, 0xffffe000, RZ, 0xc0, !PT ;  /* 0xffffe000050b7812 */ /* 0x004fca00078ec0ff */
[----:B------:R-:W-:-:S04]  /*2010*/  FMUL R11, R11, R88 ;  /* 0x000000580b0b7220 */ /* 0x000fc80000400000 */
[----:B------:R-:W-:Y:S01]  /*2020*/  FFMA R107, R24, R19, R11 ;  /* 0x00000013186b7223 */ /* 0x000fe2000000000b */
[----:B------:R-:W-:Y:S02]  /*2030*/  LEA.HI.X R11, R102, UR5, R113, 0x2, P3 ;  /* 0x00000005660b7c11 */ /* 0x000fe400098f1471 */
[----:B------:R-:W-:Y:S02]  /*2040*/  ISETP.GT.AND P3, PT, R3, RZ, P1 ;  /* 0x000000ff0300720c */ /* 0x000fe40000f64270 */
[----:B------:R-:W-:-:S05]  /*2050*/  F2FP.TF32.F32.PACK_B R107, R107 ;  /* 0x0000006bff6b723e */ /* 0x000fca00024050ff */
[----:B------:R0:W-:Y:S06]  /*2060*/  @P2 STG.E desc[UR38][R10.64], R107 ;  /* 0x0000006b0a002986 */ /* 0x0001ec000c101926 */
[----:B------:R-:W-:Y:S05]  /*2070*/  @!P3 BRA `(.L_x_31) ;  /* 0x000000000004b947 */ /* 0x000fea0003800000 */
[----:B------:R1:W5:Y:S02]  /*2080*/  LDG.E.LTC128B R5, desc[UR38][R6.64+0x4] ;  /* 0x0000042606057981 */ /* 0x000364000c1e1920 */
.L_x_31:
[----:B------:R-:W-:Y:S05]  /*2090*/  BSYNC B1 ;  /* 0x0000000000017941 */ /* 0x000fea0003800000 */
.L_x_30:
[----:B-----5:R-:W-:Y:S01]  /*20a0*/  LOP3.LUT R15, R5, 0xffffe000, RZ, 0xc0, !PT ;  /* 0xffffe000050f7812 */ /* 0x020fe200078ec0ff */
[----:B------:R-:W-:Y:S01]  /*20b0*/  IMAD.IADD R101, R101, 0x1, R21 ;  /* 0x0000000165657824 */ /* 0x000fe200078e0215 */
[----:B------:R-:W-:Y:S01]  /*20c0*/  IADD3 R104, P2, R104, R20, RZ ;  /* 0x0000001468687210 */ /* 0x000fe20007f5e0ff */
[----:B------:R-:W-:Y:S01]  /*20d0*/  IMAD.MOV.U32 R24, RZ, RZ, R5 ;  /* 0x000000ffff187224 */ /* 0x000fe200078e0005 */
[----:B------:R-:W-:Y:S01]  /*20e0*/  ISETP.GT.AND P0, PT, R3, 0x8, P0 ;  /* 0x000000080300780c */ /* 0x000fe20000704270 */
[----:B------:R-:W-:Y:S02]  /*20f0*/  FMUL R12, R15, R88 ;  /* 0x000000580f0c7220 */ /* 0x000fe40000400000 */
[----:B------:R-:W-:Y:S01]  /*2100*/  IMAD.X R13, R101, 0x1, R13, P2 ;  /* 0x00000001650d7824 */ /* 0x000fe200010e060d */
[----:B------:R-:W-:Y:S01]  /*2110*/  LEA R14, P2, R104, R110, 0x2 ;  /* 0x0000006e680e7211 */ /* 0x000fe200078410ff */
[----:B------:R-:W-:-:S03]  /*2120*/  FFMA R25, R25, R19, R12 ;  /* 0x0000001319197223 */ /* 0x000fc6000000000c */
[----:B------:R-:W-:Y:S02]  /*2130*/  LEA.HI.X R15, R104, R111, R13, 0x2, P2 ;  /* 0x0000006f680f7211 */ /* 0x000fe400010f140d */
[----:B------:R-:W-:-:S05]  /*2140*/  F2FP.TF32.F32.PACK_B R25, R25 ;  /* 0x00000019ff19723e */ /* 0x000fca00024050ff */
[----:B------:R2:W-:Y:S04]  /*2150*/  @P3 STG.E desc[UR38][R10.64+0x4], R25 ;  /* 0x000004190a003986 */ /* 0x0005e8000c101926 */
[----:B------:R-:W3:Y:S01]  /*2160*/  @P0 LDG.E.LTC128B R24, desc[UR38][R14.64] ;  /* 0x000000260e180981 */ /* 0x000ee2000c1e1920 */
[----:B------:R-:W-:Y:S01]  /*2170*/  IADD3 R20, P2, R8, R20, RZ ;  /* 0x0000001408147210 */ /* 0x000fe20007f5e0ff */
[----:B------:R-:W-:Y:S01]  /*2180*/  BSSY B1, `(.L_x_32) ;  /* 0x0000011000017945 */ /* 0x000fe20003800000 */
[----:B------:R-:W-:-:S03]  /*2190*/  ISETP.GT.AND P1, PT, R3, 0x8, P1 ;  /* 0x000000080300780c */ /* 0x000fc60000f24270 */
[----:B------:R-:W-:Y:S01]  /*21a0*/  IMAD.X R21, R9, 0x1, R101, P2 ;  /* 0x0000000109157824 */ /* 0x000fe200010e0665 */
[C---:B------:R-:W-:Y:S02]  /*21b0*/  SHF.L.U64.HI R9, R92.reuse, 0x2, R91 ;  /* 0x000000025c097819 */ /* 0x040fe4000001025b */
[----:B------:R-:W-:Y:S01]  /*21c0*/  LEA R12, P2, R92, R10, 0x2 ;  /* 0x0000000a5c0c7211 */ /* 0x000fe200078410ff */
[----:B------:R-:W-:-:S04]  /*21d0*/  IMAD.WIDE.U32 R20, R99, R106, R20 ;  /* 0x0000006a63147225 */ /* 0x000fc800078e0014 */
[----:B------:R-:W-:Y:S01]  /*21e0*/  IMAD.X R13, R9, 0x1, R11, P2 ;  /* 0x00000001090d7824 */ /* 0x000fe200010e060b */
[----:B------:R-:W-:Y:S02]  /*21f0*/  LEA R8, P3, R20, R110, 0x2 ;  /* 0x0000006e14087211 */ /* 0x000fe400078610ff */
[----:B---3--:R-:W-:-:S05]  /*2200*/  LOP3.LUT R5, R24, 0xffffe000, RZ, 0xc0, !PT ;  /* 0xffffe00018057812 */ /* 0x008fca00078ec0ff */
[----:B------:R-:W-:-:S04]  /*2210*/  FMUL R5, R5, R88 ;  /* 0x0000005805057220 */ /* 0x000fc80000400000 */
[----:B------:R-:W-:Y:S01]  /*2220*/  FFMA R99, R26, R19, R5 ;  /* 0x000000131a637223 */ /* 0x000fe20000000005 */
[----:B------:R-:W-:-:S04]  /*2230*/  IMAD.IADD R5, R103, 0x1, R21 ;  /* 0x0000000167057824 */ /* 0x000fc800078e0215 */
[----:B------:R-:W-:Y:S02]  /*2240*/  F2FP.TF32.F32.PACK_B R99, R99 ;  /* 0x00000063ff63723e */ /* 0x000fe400024050ff */
[----:B------:R-:W-:-:S03]  /*2250*/  LEA.HI.X R9, R20, R111, R5, 0x2, P3 ;  /* 0x0000006f14097211 */ /* 0x000fc600018f1405 */
[----:B------:R2:W-:Y:S01]  /*2260*/  @P0 STG.E desc[UR38][R12.64], R99 ;  /* 0x000000630c000986 */ /* 0x0005e2000c101926 */
[----:B------:R-:W-:Y:S05]  /*2270*/  @!P1 BRA `(.L_x_33) ;  /* 0x0000000000049947 */ /* 0x000fea0003800000 */
[----:B------:R3:W5:Y:S02]  /*2280*/  LDG.E.LTC128B R24, desc[UR38][R8.64+0x4] ;  /* 0x0000042608187981 */ /* 0x000764000c1e1920 */
.L_x_33:
[----:B------:R-:W-:Y:S05]  /*2290*/  BSYNC B1 ;  /* 0x0000000000017941 */ /* 0x000fea0003800000 */
.L_x_32:
[----:B-----5:R-:W-:Y:S01]  /*22a0*/  LOP3.LUT R5, R24, 0xffffe000, RZ, 0xc0, !PT ;  /* 0xffffe00018057812 */ /* 0x020fe200078ec0ff */
[----:B------:R-:W-:Y:S01]  /*22b0*/  BSSY B1, `(.L_x_34) ;  /* 0x0000009000017945 */ /* 0x000fe20003800000 */
[----:B------:R-:W-:-:S03]  /*22c0*/  ISETP.GT.AND P0, PT, R4, 0x8, PT ;  /* 0x000000080400780c */ /* 0x000fc60003f04270 */
[----:B------:R-:W-:Y:S01]  /*22d0*/  FMUL R14, R5, R88 ;  /* 0x00000058050e7220 */ /* 0x000fe20000400000 */
[----:B------:R-:W-:-:S03]  /*22e0*/  ISETP.GT.AND P2, PT, R3, RZ, P0 ;  /* 0x000000ff0300720c */ /* 0x000fc60000744270 */
[----:B------:R-:W-:-:S05]  /*22f0*/  FFMA R27, R27, R19, R14 ;  /* 0x000000131b1b7223 */ /* 0x000fca000000000e */
[----:B------:R-:W-:-:S05]  /*2300*/  F2FP.TF32.F32.PACK_B R27, R27 ;  /* 0x0000001bff1b723e */ /* 0x000fca00024050ff */
[----:B------:R4:W-:Y:S01]  /*2310*/  @P1 STG.E desc[UR38][R12.64+0x4], R27 ;  /* 0x0000041b0c001986 */ /* 0x0009e2000c101926 */
[----:B------:R-:W-:Y:S05]  /*2320*/  @!P2 BRA `(.L_x_35) ;  /* 0x000000000004a947 */ /* 0x000fea0003800000 */
[----:B------:R0:W5:Y:S02]  /*2330*/  LDG.E.LTC128B R24, desc[UR38][R6.64+0x20] ;  /* 0x0000202606187981 */ /* 0x000164000c1e1920 */
.L_x_35:
[----:B------:R-:W-:Y:S05]  /*2340*/  BSYNC B1 ;  /* 0x0000000000017941 */ /* 0x000fea0003800000 */
.L_x_34:
        /* <DEDUP_REMOVED lines=10> */
.L_x_37:
[----:B------:R-:W-:Y:S05]  /*23f0*/  BSYNC B1 ;  /* 0x0000000000017941 */ /* 0x000fea0003800000 */
.L_x_36:
[----:B0----5:R-:W-:Y:S01]  /*2400*/  LOP3.LUT R5, R24, 0xffffe000, RZ, 0xc0, !PT ;  /* 0xffffe00018057812 */ /* 0x021fe200078ec0ff */
[----:B------:R-:W-:Y:S01]  /*2410*/  BSSY B1, `(.L_x_38) ;  /* 0x0000008000017945 */ /* 0x000fe20003800000 */
[----:B------:R-:W-:-:S03]  /*2420*/  ISETP.GT.AND P0, PT, R3, 0x8, P0 ;  /* 0x000000080300780c */ /* 0x000fc60000704270 */
[----:B------:R-:W-:-:S04]  /*2430*/  FMUL R14, R5, R88 ;  /* 0x00000058050e7220 */ /* 0x000fc80000400000 */
[----:B------:R-:W-:-:S05]  /*2440*/  FFMA R29, R29, R19, R14 ;  /* 0x000000131d1d7223 */ /* 0x000fca000000000e */
[----:B------:R-:W-:-:S05]  /*2450*/  F2FP.TF32.F32.PACK_B R29, R29 ;  /* 0x0000001dff1d723e */ /* 0x000fca00024050ff */
[----:B------:R0:W-:Y:S01]  /*2460*/  @P3 STG.E desc[UR38][R10.64+0x24], R29 ;  /* 0x0000241d0a003986 */ /* 0x0001e2000c101926 */
[----:B------:R-:W-:Y:S05]  /*2470*/  @!P0 BRA `(.L_x_39) ;  /* 0x0000000000048947 */ /* 0x000fea0003800000 */
[----:B------:R0:W5:Y:S02]  /*2480*/  LDG.E.LTC128B R24, desc[UR38][R8.64+0x20] ;  /* 0x0000202608187981 */ /* 0x000164000c1e1920 */
.L_x_39:
[----:B------:R-:W-:Y:S05]  /*2490*/  BSYNC B1 ;  /* 0x0000000000017941 */ /* 0x000fea0003800000 */
.L_x_38:
[----:B-----5:R-:W-:Y:S01]  /*24a0*/  LOP3.LUT R5, R24, 0xffffe000, RZ, 0xc0, !PT ;  /* 0xffffe00018057812 */ /* 0x020fe200078ec0ff */
        /* <DEDUP_REMOVED lines=8> */
.L_x_41:
[----:B------:R-:W-:Y:S05]  /*2530*/  BSYNC B1 ;  /* 0x0000000000017941 */ /* 0x000fea0003800000 */
.L_x_40:
[----:B0----5:R-:W-:Y:S01]  /*2540*/  LOP3.LUT R5, R24, 0xffffe000, RZ, 0xc0, !PT ;  /* 0xffffe00018057812 */ /* 0x021fe200078ec0ff */
        /* <DEDUP_REMOVED lines=9> */
.L_x_43:
[----:B------:R-:W-:Y:S05]  /*25e0*/  BSYNC B1 ;  /* 0x0000000000017941 */ /* 0x000fea0003800000 */
.L_x_42:
        /* <DEDUP_REMOVED lines=10> */
.L_x_45:
[----:B------:R-:W-:Y:S05]  /*2690*/  BSYNC B1 ;  /* 0x0000000000017941 */ /* 0x000fea0003800000 */
.L_x_44:
        /* <DEDUP_REMOVED lines=9> */
.L_x_47:
[----:B------:R-:W-:Y:S05]  /*2730*/  BSYNC B1 ;  /* 0x0000000000017941 */ /* 0x000fea0003800000 */
.L_x_46:
        /* <DEDUP_REMOVED lines=9> */
.L_x_49:
[----:B------:R-:W-:Y:S05]  /*27d0*/  BSYNC B1 ;  /* 0x0000000000017941 */ /* 0x000fea0003800000 */
.L_x_48:
        /* <DEDUP_REMOVED lines=10> */
.L_x_51:
[----:B------:R-:W-:Y:S05]  /*2880*/  BSYNC B1 ;  /* 0x0000000000017941 */ /* 0x000fea0003800000 */
.L_x_50:
        /* <DEDUP_REMOVED lines=10> */
.L_x_53:
[----:B------:R-:W-:Y:S05]  /*2930*/  BSYNC B1 ;  /* 0x0000000000017941 */ /* 0x000fea0003800000 */
.L_x_52:
        /* <DEDUP_REMOVED lines=9> */
.L_x_55:
[----:B------:R-:W-:Y:S05]  /*29d0*/  BSYNC B1 ;  /* 0x0000000000017941 */ /* 0x000fea0003800000 */
.L_x_54:
        /* <DEDUP_REMOVED lines=9> */
.L_x_57:
[----:B------:R-:W-:Y:S05]  /*2a70*/  BSYNC B1 ;  /* 0x0000000000017941 */ /* 0x000fea0003800000 */
.L_x_56:
        /* <DEDUP_REMOVED lines=10> */
.L_x_59:
[----:B------:R-:W-:Y:S05]  /*2b20*/  BSYNC B1 ;  /* 0x0000000000017941 */ /* 0x000fea0003800000 */
.L_x_58:
        /* <DEDUP_REMOVED lines=10> */
.L_x_61:
[----:B------:R-:W-:Y:S05]  /*2bd0*/  BSYNC B1 ;  /* 0x0000000000017941 */ /* 0x000fea0003800000 */
.L_x_60:
        /* <DEDUP_REMOVED lines=9> */
.L_x_63:
[----:B------:R-:W-:Y:S05]  /*2c70*/  BSYNC B1 ;  /* 0x0000000000017941 */ /* 0x000fea0003800000 */
.L_x_62:
        /* <DEDUP_REMOVED lines=9> */
.L_x_65:
[----:B------:R-:W-:Y:S05]  /*2d10*/  BSYNC B1 ;  /* 0x0000000000017941 */ /* 0x000fea0003800000 */
.L_x_64:
        /* <DEDUP_REMOVED lines=10> */
.L_x_67:
[----:B------:R-:W-:Y:S05]  /*2dc0*/  BSYNC B1 ;  /* 0x0000000000017941 */ /* 0x000fea0003800000 */
.L_x_66:
        /* <DEDUP_REMOVED lines=10> */
.L_x_69:
[----:B------:R-:W-:Y:S05]  /*2e70*/  BSYNC B1 ;  /* 0x0000000000017941 */ /* 0x000fea0003800000 */
.L_x_68:
        /* <DEDUP_REMOVED lines=9> */
.L_x_71:
[----:B------:R-:W-:Y:S05]  /*2f10*/  BSYNC B1 ;  /* 0x0000000000017941 */ /* 0x000fea0003800000 */
.L_x_70:
        /* <DEDUP_REMOVED lines=9> */
.L_x_73:
[----:B------:R-:W-:Y:S05]  /*2fb0*/  BSYNC B1 ;  /* 0x0000000000017941 */ /* 0x000fea0003800000 */
.L_x_72:
        /* <DEDUP_REMOVED lines=10> */
.L_x_75:
[----:B------:R-:W-:Y:S05]  /*3060*/  BSYNC B1 ;  /* 0x0000000000017941 */ /* 0x000fea0003800000 */
.L_x_74:
        /* <DEDUP_REMOVED lines=10> */
.L_x_77:
[----:B------:R-:W-:Y:S05]  /*3110*/  BSYNC B1 ;  /* 0x0000000000017941 */ /* 0x000fea0003800000 */
.L_x_76:
        /* <DEDUP_REMOVED lines=9> */
.L_x_79:
[----:B------:R-:W-:Y:S05]  /*31b0*/  BSYNC B1 ;  /* 0x0000000000017941 */ /* 0x000fea0003800000 */
.L_x_78:
        /* <DEDUP_REMOVED lines=9> */
.L_x_81:
[----:B------:R-:W-:Y:S05]  /*3250*/  BSYNC B1 ;  /* 0x0000000000017941 */ /* 0x000fea0003800000 */
.L_x_80:
        /* <DEDUP_REMOVED lines=10> */
.L_x_83:
[----:B------:R-:W-:Y:S05]  /*3300*/  BSYNC B1 ;  /* 0x0000000000017941 */ /* 0x000fea0003800000 */
.L_x_82:
        /* <DEDUP_REMOVED lines=10> */
.L_x_85:
[----:B------:R-:W-:Y:S05]  /*33b0*/  BSYNC B1 ;  /* 0x0000000000017941 */ /* 0x000fea0003800000 */
.L_x_84:
        /* <DEDUP_REMOVED lines=9> */
.L_x_87:
[----:B------:R-:W-:Y:S05]  /*3450*/  BSYNC B1 ;  /* 0x0000000000017941 */ /* 0x000fea0003800000 */
.L_x_86:
        /* <DEDUP_REMOVED lines=9> */
.L_x_89:
[----:B------:R-:W-:Y:S05]  /*34f0*/  BSYNC B1 ;  /* 0x0000000000017941 */ /* 0x000fea0003800000 */
.L_x_88:
        /* <DEDUP_REMOVED lines=10> */
.L_x_91:
[----:B------:R-:W-:Y:S05]  /*35a0*/  BSYNC B1 ;  /* 0x0000000000017941 */ /* 0x000fea0003800000 */
.L_x_90:
        /* <DEDUP_REMOVED lines=10> */
.L_x_93:
[----:B------:R-:W-:Y:S05]  /*3650*/  BSYNC B1 ;  /* 0x0000000000017941 */ /* 0x000fea0003800000 */
.L_x_92:
        /* <DEDUP_REMOVED lines=9> */
.L_x_95:
[----:B------:R-:W-:Y:S05]  /*36f0*/  BSYNC B1 ;  /* 0x0000000000017941 */ /* 0x000fea0003800000 */
.L_x_94:
        /* <DEDUP_REMOVED lines=9> */
.L_x_97:
[----:B------:R-:W-:Y:S05]  /*3790*/  BSYNC B1 ;  /* 0x0000000000017941 */ /* 0x000fea0003800000 */
.L_x_96:
        /* <DEDUP_REMOVED lines=10> */
.L_x_99:
[----:B------:R-:W-:Y:S05]  /*3840*/  BSYNC B1 ;  /* 0x0000000000017941 */ /* 0x000fea0003800000 */
.L_x_98:
        /* <DEDUP_REMOVED lines=10> */
.L_x_101:
[----:B------:R-:W-:Y:S05]  /*38f0*/  BSYNC B1 ;  /* 0x0000000000017941 */ /* 0x000fea0003800000 */
.L_x_100:
        /* <DEDUP_REMOVED lines=9> */
.L_x_103:
[----:B------:R-:W-:Y:S05]  /*3990*/  BSYNC B1 ;  /* 0x0000000000017941 */ /* 0x000fea0003800000 */
.L_x_102:
        /* <DEDUP_REMOVED lines=9> */
.L_x_105:
[----:B------:R-:W-:Y:S05]  /*3a30*/  BSYNC B1 ;  /* 0x0000000000017941 */ /* 0x000fea0003800000 */
.L_x_104:
        /* <DEDUP_REMOVED lines=10> */
.L_x_107:
[----:B------:R-:W-:Y:S05]  /*3ae0*/  BSYNC B1 ;  /* 0x0000000000017941 */ /* 0x000fea0003800000 */
.L_x_106:
        /* <DEDUP_REMOVED lines=10> */
.L_x_109:
[----:B------:R-:W-:Y:S05]  /*3b90*/  BSYNC B1 ;  /* 0x0000000000017941 */ /* 0x000fea0003800000 */
.L_x_108:
        /* <DEDUP_REMOVED lines=9> */
.L_x_111:
[----:B------:R-:W-:Y:S05]  /*3c30*/  BSYNC B1 ;  /* 0x0000000000017941 */ /* 0x000fea0003800000 */
.L_x_110:
        /* <DEDUP_REMOVED lines=9> */
.L_x_113:
[----:B------:R-:W-:Y:S05]  /*3cd0*/  BSYNC B1 ;  /* 0x0000000000017941 */ /* 0x000fea0003800000 */
.L_x_112:
        /* <DEDUP_REMOVED lines=10> */
.L_x_115:
[----:B------:R-:W-:Y:S05]  /*3d80*/  BSYNC B1 ;  /* 0x0000000000017941 */ /* 0x000fea0003800000 */
.L_x_114:
        /* <DEDUP_REMOVED lines=10> */
.L_x_117:
[----:B------:R-:W-:Y:S05]  /*3e30*/  BSYNC B1 ;  /* 0x0000000000017941 */ /* 0x000fea0003800000 */
.L_x_116:
        /* <DEDUP_REMOVED lines=9> */
.L_x_119:
[----:B------:R-:W-:Y:S05]  /*3ed0*/  BSYNC B1 ;  /* 0x0000000000017941 */ /* 0x000fea0003800000 */
.L_x_118:
        /* <DEDUP_REMOVED lines=9> */
.L_x_121:
[----:B------:R-:W-:Y:S05]  /*3f70*/  BSYNC B1 ;  /* 0x0000000000017941 */ /* 0x000fea0003800000 */
.L_x_120:
        /* <DEDUP_REMOVED lines=10> */
.L_x_123:
[----:B------:R-:W-:Y:S05]  /*4020*/  BSYNC B1 ;  /* 0x0000000000017941 */ /* 0x000fea0003800000 */
.L_x_122:
        /* <DEDUP_REMOVED lines=10> */
.L_x_125:
[----:B------:R-:W-:Y:S05]  /*40d0*/  BSYNC B1 ;  /* 0x0000000000017941 */ /* 0x000fea0003800000 */
.L_x_124:
        /* <DEDUP_REMOVED lines=9> */
.L_x_127:
[----:B------:R-:W-:Y:S05]  /*4170*/  BSYNC B1 ;  /* 0x0000000000017941 */ /* 0x000fea0003800000 */
.L_x_126:
        /* <DEDUP_REMOVED lines=9> */
.L_x_129:
[----:B------:R-:W-:Y:S05]  /*4210*/  BSYNC B1 ;  /* 0x0000000000017941 */ /* 0x000fea0003800000 */
.L_x_128:
        /* <DEDUP_REMOVED lines=10> */
.L_x_131:
[----:B------:R-:W-:Y:S05]  /*42c0*/  BSYNC B1 ;  /* 0x0000000000017941 */ /* 0x000fea0003800000 */
.L_x_130:
        /* <DEDUP_REMOVED lines=10> */
.L_x_133:
[----:B------:R-:W-:Y:S05]  /*4370*/  BSYNC B1 ;  /* 0x0000000000017941 */ /* 0x000fea0003800000 */
.L_x_132:
        /* <DEDUP_REMOVED lines=9> */
.L_x_135:
[----:B------:R-:W-:Y:S05]  /*4410*/  BSYNC B1 ;  /* 0x0000000000017941 */ /* 0x000fea0003800000 */
.L_x_134:
        /* <DEDUP_REMOVED lines=9> */
.L_x_137:
[----:B------:R-:W-:Y:S05]  /*44b0*/  BSYNC B1 ;  /* 0x0000000000017941 */ /* 0x000fea0003800000 */
.L_x_136:
        /* <DEDUP_REMOVED lines=10> */
.L_x_139:
[----:B------:R-:W-:Y:S05]  /*4560*/  BSYNC B1 ;  /* 0x0000000000017941 */ /* 0x000fea0003800000 */
.L_x_138:
        /* <DEDUP_REMOVED lines=10> */
.L_x_141:
[----:B------:R-:W-:Y:S05]  /*4610*/  BSYNC B1 ;  /* 0x0000000000017941 */ /* 0x000fea0003800000 */
.L_x_140:
        /* <DEDUP_REMOVED lines=9> */
.L_x_143:
[----:B------:R-:W-:Y:S05]  /*46b0*/  BSYNC B1 ;  /* 0x0000000000017941 */ /* 0x000fea0003800000 */
.L_x_142:
        /* <DEDUP_REMOVED lines=9> */
.L_x_145:
[----:B------:R-:W-:Y:S05]  /*4750*/  BSYNC B1 ;  /* 0x0000000000017941 */ /* 0x000fea0003800000 */
.L_x_144:
        /* <DEDUP_REMOVED lines=10> */
.L_x_147:
[----:B------:R-:W-:Y:S05]  /*4800*/  BSYNC B1 ;  /* 0x0000000000017941 */ /* 0x000fea0003800000 */
.L_x_146:
[----:B-----5:R-:W-:Y:S01]  /*4810*/  LOP3.LUT R5, R24, 0xffffe000, RZ, 0xc0, !PT ;  /* 0xffffe00018057812 */ /* 0x020fe200078ec0ff */
[----:B------:R-:W-:Y:S01]  /*4820*/  BSSY B1, `(.L_x_148) ;  /* 0x000000b000017945 */ /* 0x000fe20003800000 */
[----:B------:R-:W-:Y:S01]  /*4830*/  ISETP.GT.AND P1, PT, R4, 0x79, PT ;  /* 0x000000790400780c */ /* 0x000fe20003f24270 */
[----:B------:R-:W-:Y:S02]  /*4840*/  @P2 IMAD.MOV.U32 R4, RZ, RZ, R10 ;  /* 0x000000ffff042224 */ /* 0x000fe400078e000a */
[----:B------:R-:W-:Y:S01]  /*4850*/  FMUL R5, R5, R88 ;  /* 0x0000005805057220 */ /* 0x000fe20000400000 */
[----:B------:R-:W-:-:S03]  /*4860*/  ISETP.GT.AND P3, PT, R3, RZ, P1 ;  /* 0x000000ff0300720c */ /* 0x000fc60000f64270 */
[----:B------:R-:W-:Y:S01]  /*4870*/  FFMA R15, R84, R19, R5 ;  /* 0x00000013540f7223 */ /* 0x000fe20000000005 */
[----:B------:R-:W-:-:S04]  /*4880*/  @P2 IMAD.MOV.U32 R5, RZ, RZ, R11 ;  /* 0x000000ffff052224 */ /* 0x000fc800078e000b */
[----:B------:R-:W-:-:S05]  /*4890*/  F2FP.TF32.F32.PACK_B R15, R15 ;  /* 0x0000000fff0f723e */ /* 0x000fca00024050ff */
[----:B------:R0:W-:Y:S01]  /*48a0*/  @P2 STG.E desc[UR38][R4.64+0x1e0], R15 ;  /* 0x0001e00f04002986 */ /* 0x0001e2000c101926 */
[----:B------:R-:W-:Y:S05]  /*48b0*/  @!P3 BRA `(.L_x_149) ;  /* 0x000000000004b947 */ /* 0x000fea0003800000 */
[----:B------:R0:W5:Y:S02]  /*48c0*/  LDG.E.LTC128B R24, desc[UR38][R6.64+0x1e4] ;  /* 0x0001e42606187981 */ /* 0x000164000c1e1920 */
.L_x_149:
[----:B------:R-:W-:Y:S05]  /*48d0*/  BSYNC B1 ;  /* 0x0000000000017941 */ /* 0x000fea0003800000 */
.L_x_148:
        /* <DEDUP_REMOVED lines=9> */
.L_x_151:
[----:B------:R-:W-:Y:S05]  /*4970*/  BSYNC B1 ;  /* 0x0000000000017941 */ /* 0x000fea0003800000 */
.L_x_150:
[----:B-----5:R-:W-:Y:S01]  /*4980*/  LOP3.LUT R5, R24, 0xffffe000, RZ, 0xc0, !PT ;  /* 0xffffe00018057812 */ /* 0x020fe200078ec0ff */
[----:B------:R-:W-:Y:S01]  /*4990*/  @P0 IMAD.MOV.U32 R4, RZ, RZ, R12 ;  /* 0x000000ffff040224 */ /* 0x000fe200078e000c */
[----:B------:R-:W-:Y:S01]  /*49a0*/  ISETP.GT.AND P1, PT, R3, 0x8, P1 ;  /* 0x000000080300780c */ /* 0x000fe20000f24270 */
[----:B------:R-:W-:Y:S02]  /*49b0*/  BSSY B1, `(.L_x_152) ;  /* 0x0000008000017945 */ /* 0x000fe40003800000 */
[----:B------:R-:W-:-:S04]  /*49c0*/  FMUL R5, R5, R88 ;  /* 0x0000005805057220 */ /* 0x000fc80000400000 */
[----:B-1----:R-:W-:Y:S01]  /*49d0*/  FFMA R7, R86, R19, R5 ;  /* 0x0000001356077223 */ /* 0x002fe20000000005 */
[----:B------:R-:W-:-:S04]  /*49e0*/  @P0 IMAD.MOV.U32 R5, RZ, RZ, R13 ;  /* 0x000000ffff050224 */ /* 0x000fc800078e000d */
[----:B------:R-:W-:-:S05]  /*49f0*/  F2FP.TF32.F32.PACK_B R7, R7 ;  /* 0x00000007ff07723e */ /* 0x000fca00024050ff */
[----:B------:R1:W-:Y:S01]  /*4a00*/  @P0 STG.E desc[UR38][R4.64+0x1e0], R7 ;  /* 0x0001e00704000986 */ /* 0x0003e2000c101926 */
[----:B------:R-:W-:Y:S05]  /*4a10*/  @!P1 BRA `(.L_x_153) ;  /* 0x0000000000049947 */ /* 0x000fea0003800000 */
[----:B------:R0:W5:Y:S02]  /*4a20*/  LDG.E.LTC128B R24, desc[UR38][R8.64+0x1e4] ;  /* 0x0001e42608187981 */ /* 0x000164000c1e1920 */
.L_x_153:
[----:B------:R-:W-:Y:S05]  /*4a30*/  BSYNC B1 ;  /* 0x0000000000017941 */ /* 0x000fea0003800000 */
.L_x_152:
[----:B------:R-:W-:Y:S05]  /*4a40*/  @!P1 BRA `(.L_x_154) ;  /* 0x0000001000e89947 */ /* 0x000fea0003800000 */
[----:B-----5:R-:W-:-:S05]  /*4a50*/  LOP3.LUT R3, R24, 0xffffe000, RZ, 0xc0, !PT ;  /* 0xffffe00018037812 */ /* 0x020fca00078ec0ff */
[----:B-1----:R-:W-:-:S04]  /*4a60*/  FMUL R4, R3, R88 ;  /* 0x0000005803047220 */ /* 0x002fc80000400000 */
[----:B------:R-:W-:-:S05]  /*4a70*/  FFMA R87, R87, R19, R4 ;  /* 0x0000001357577223 */ /* 0x000fca0000000004 */
[----:B------:R-:W-:-:S05]  /*4a80*/  F2FP.TF32.F32.PACK_B R87, R87 ;  /* 0x00000057ff57723e */ /* 0x000fca00024050ff */
[----:B------:R1:W-:Y:S01]  /*4a90*/  STG.E desc[UR38][R12.64+0x1e4], R87 ;  /* 0x0001e4570c007986 */ /* 0x0003e2000c101926 */
[----:B------:R-:W-:Y:S05]  /*4aa0*/  BRA `(.L_x_154) ;  /* 0x0000001000d07947 */ /* 0x000fea0003800000 */
.L_x_29:
[----:B------:R-:W-:Y:S01]  /*4ab0*/  ISETP.GT.AND P4, PT, R4, 0x1, PT ;  /* 0x000000010400780c */ /* 0x000fe20003f84270 */
[----:B------:R-:W-:Y:S01]  /*4ac0*/  ULDC.64 UR4, c[0x0][0x5c0] ;  /* 0x0001700000047ab9 */ /* 0x000fe20000000a00 */
[-C--:B------:R-:W-:Y:S01]  /*4ad0*/  FMUL R5, R24, R19.reuse ;  /* 0x0000001318057220 */ /* 0x080fe20000400000 */
[----:B------:R-:W-:Y:S01]  /*4ae0*/  LEA R6, P3, R102, UR4, 0x2 ;  /* 0x0000000466067c11 */ /* 0x000fe2000f8610ff */
[-C--:B------:R-:W-:Y:S01]  /*4af0*/  FMUL R25, R25, R19.reuse ;  /* 0x0000001319197220 */ /* 0x080fe20000400000 */
[----:B------:R-:W-:Y:S01]  /*4b00*/  ISETP.GT.AND P1, PT, R3, RZ, P4 ;  /* 0x000000ff0300720c */ /* 0x000fe20002724270 */
[-C--:B------:R-:W-:Y:S01]  /*4b10*/  FMUL R11, R26, R19.reuse ;  /* 0x000000131a0b7220 */ /* 0x080fe20000400000 */
[----:B------:R-:W-:Y:S01]  /*4b20*/  LEA.HI.X R7, R102, UR5, R113, 0x2, P3 ;  /* 0x0000000566077c11 */ /* 0x000fe200098f1471 */
[----:B------:R-:W-:Y:S01]  /*4b30*/  FMUL R27, R27, R19 ;  /* 0x000000131b1b7220 */ /* 0x000fe20000400000 */
[----:B------:R-:W-:Y:S01]  /*4b40*/  F2FP.TF32.F32.PACK_B R5, R5 ;  /* 0x00000005ff05723e */ /* 0x000fe200024050ff */
[----:B------:R-:W-:Y:S01]  /*4b50*/  FMUL R29, R29, R19 ;  /* 0x000000131d1d7220 */ /* 0x000fe20000400000 */
[----:B------:R-:W-:Y:S01]  /*4b60*/  F2FP.TF32.F32.PACK_B R25, R25 ;  /* 0x00000019ff19723e */ /* 0x000fe200024050ff */
[-C--:B------:R-:W-:Y:S01]  /*4b70*/  FMUL R31, R31, R19.reuse ;  /* 0x000000131f1f7220 */ /* 0x080fe20000400000 */
[C---:B------:R-:W-:Y:S01]  /*4b80*/  SHF.L.U64.HI R9, R92.reuse, 0x2, R91 ;  /* 0x000000025c097819 */ /* 0x040fe2000001025b */
[----:B------:R0:W-:Y:S01]  /*4b90*/  @P2 STG.E desc[UR38][R6.64], R5 ;  /* 0x0000000506002986 */ /* 0x0001e2000c101926 */
[----:B------:R-:W-:Y:S01]  /*4ba0*/  LEA R8, P3, R92, R6, 0x2 ;  /* 0x000000065c087211 */ /* 0x000fe200078610ff */
[-C--:B------:R-:W-:Y:S01]  /*4bb0*/  FMUL R13, R32, R19.reuse ;  /* 0x00000013200d7220 */ /* 0x080fe20000400000 */
[C---:B------:R-:W-:Y:S01]  /*4bc0*/  ISETP.GT.AND P2, PT, R4.reuse, 0x8, PT ;  /* 0x000000080400780c */ /* 0x040fe20003f44270 */
[----:B------:R-:W-:Y:S01]  /*4bd0*/  @P1 STG.E desc[UR38][R6.64+0x4], R25 ;  /* 0x0000041906001986 */ /* 0x000fe2000c101926 */
[----:B------:R-:W-:Y:S01]  /*4be0*/  ISETP.GT.AND P1, PT, R4, 0x9, PT ;  /* 0x000000090400780c */ /* 0x000fe20003f24270 */
[----:B------:R-:W-:Y:S01]  /*4bf0*/  IMAD.X R9, R9, 0x1, R7, P3 ;  /* 0x0000000109097824 */ /* 0x000fe200018e0607 */
[----:B------:R-:W-:Y:S01]  /*4c00*/  ISETP.GT.AND P0, PT, R3, 0x8, P0 ;  /* 0x000000080300780c */ /* 0x000fe20000704270 */
[-C--:B------:R-:W-:Y:S01]  /*4c10*/  FMUL R33, R33, R19.reuse ;  /* 0x0000001321217220 */ /* 0x080fe20000400000 */
[----:B------:R-:W-:Y:S01]  /*4c20*/  ISETP.GT.AND P4, PT, R3, 0x8, P4 ;  /* 0x000000080300780c */ /* 0x000fe20002784270 */
[-C--:B------:R-:W-:Y:S01]  /*4c30*/  FMUL R35, R35, R19.reuse ;  /* 0x0000001323237220 */ /* 0x080fe20000400000 */
[C---:B------:R-:W-:Y:S01]  /*4c40*/  ISETP.GT.AND P5, PT, R3.reuse, RZ, P2 ;  /* 0x000000ff0300720c */ /* 0x040fe200017a4270 */
[-C--:B0-----:R-:W-:Y:S01]  /*4c50*/  FMUL R5, R28, R19.reuse ;  /* 0x000000131c057220 */ /* 0x081fe20000400000 */
[----:B------:R-:W-:Y:S01]  /*4c60*/  ISETP.GT.AND P3, PT, R3, RZ, P1 ;  /* 0x000000ff0300720c */ /* 0x000fe20000f64270 */
[----:B------:R-:W-:Y:S01]  /*4c70*/  FMUL R37, R37, R19 ;  /* 0x0000001325257220 */ /* 0x000fe20000400000 */
[----:B------:R-:W-:Y:S01]  /*4c80*/  F2FP.TF32.F32.PACK_B R11, R11 ;  /* 0x0000000bff0b723e */ /* 0x000fe200024050ff */
[----:B------:R-:W-:Y:S01]  /*4c90*/  FMUL R39, R39, R19 ;  /* 0x0000001327277220 */ /* 0x000fe20000400000 */
[----:B------:R-:W-:Y:S01]  /*4ca0*/  F2FP.TF32.F32.PACK_B R27, R27 ;  /* 0x0000001bff1b723e */ /* 0x000fe200024050ff */
[----:B------:R-:W-:Y:S01]  /*4cb0*/  FMUL R41, R41, R19 ;  /* 0x0000001329297220 */ /* 0x000fe20000400000 */
[----:B------:R-:W-:Y:S01]  /*4cc0*/  F2FP.TF32.F32.PACK_B R5, R5 ;  /* 0x00000005ff05723e */ /* 0x000fe200024050ff */
[----:B------:R0:W-:Y:S01]  /*4cd0*/  @P0 STG.E desc[UR38][R8.64], R11 ;  /* 0x0000000b08000986 */ /* 0x0001e2000c101926 */
[----:B------:R-:W-:Y:S01]  /*4ce0*/  F2FP.TF32.F32.PACK_B R29, R29 ;  /* 0x0000001dff1d723e */ /* 0x000fe200024050ff */
[-C--:B------:R-:W-:Y:S01]  /*4cf0*/  FMUL R43, R43, R19.reuse ;  /* 0x000000132b2b7220 */ /* 0x080fe20000400000 */
[C---:B------:R-:W-:Y:S01]  /*4d00*/  ISETP.GT.AND P0, PT, R4.reuse, 0x10, PT ;  /* 0x000000100400780c */ /* 0x040fe20003f04270 */
[----:B------:R-:W-:Y:S01]  /*4d10*/  @P4 STG.E desc[UR38][R8.64+0x4], R27 ;  /* 0x0000041b08004986 */ /* 0x000fe2000c101926 */
[----:B------:R-:W-:Y:S01]  /*4d20*/  ISETP.GT.AND P2, PT, R3, 0x8, P2 ;  /* 0x000000080300780c */ /* 0x000fe20001744270 */
[-C--:B------:R-:W-:Y:S01]  /*4d30*/  FMUL R45, R45, R19.reuse ;  /* 0x000000132d2d7220 */ /* 0x080fe20000400000 */
[C---:B------:R-:W-:Y:S01]  /*4d40*/  ISETP.GT.AND P1, PT, R3.reuse, 0x8, P1 ;  /* 0x000000080300780c */ /* 0x040fe20000f24270 */
[----:B------:R1:W-:Y:S01]  /*4d50*/  @P5 STG.E desc[UR38][R6.64+0x20], R5 ;  /* 0x0000200506005986 */ /* 0x0003e2000c101926 */
[----:B------:R-:W-:Y:S01]  /*4d60*/  ISETP.GT.AND P5, PT, R3, RZ, P0 ;  /* 0x000000ff0300720c */ /* 0x000fe200007a4270 */
[----:B------:R-:W-:Y:S01]  /*4d70*/  FMUL R47, R47, R19 ;  /* 0x000000132f2f7220 */ /* 0x000fe20000400000 */
[----:B------:R-:W-:Y:S01]  /*4d80*/  F2FP.TF32.F32.PACK_B R31, R31 ;  /* 0x0000001fff1f723e */ /* 0x000fe200024050ff */
[----:B------:R-:W-:Y:S01]  /*4d90*/  @P3 STG.E desc[UR38][R6.64+0x24], R29 ;  /* 0x0000241d06003986 */ /* 0x000fe2000c101926 */
[----:B------:R-:W-:Y:S01]  /*4da0*/  ISETP.GT.AND P3, PT, R4, 0x11, PT ;  /* 0x000000110400780c */ /* 0x000fe20003f64270 */
[----:B0-----:R-:W-:Y:S01]  /*4db0*/  FMUL R11, R30, R19 ;  /* 0x000000131e0b7220 */ /* 0x001fe20000400000 */
[----:B------:R-:W-:Y:S01]  /*4dc0*/  F2FP.TF32.F32.PACK_B R13, R13 ;  /* 0x0000000dff0d723e */ /* 0x000fe200024050ff */
[-C--:B------:R-:W-:Y:S01]  /*4dd0*/  FMUL R49, R49, R19.reuse ;  /* 0x0000001331317220 */ /* 0x080fe20000400000 */
[----:B------:R-:W-:Y:S01]  /*4de0*/  ISETP.GT.AND P4, PT, R3, RZ, P3 ;  /* 0x000000ff0300720c */ /* 0x000fe20001f84270 */
[----:B------:R-:W-:Y:S01]  /*4df0*/  FMUL R51, R51, R19 ;  /* 0x0000001333337220 */ /* 0x000fe20000400000 */
[----:B------:R-:W-:Y:S01]  /*4e00*/  F2FP.TF32.F32.PACK_B R11, R11 ;  /* 0x0000000bff0b723e */ /* 0x000fe200024050ff */
[----:B-1----:R-:W-:Y:S01]  /*4e10*/  FMUL R5, R34, R19 ;  /* 0x0000001322057220 */ /* 0x002fe20000400000 */
[----:B------:R-:W-:Y:S01]  /*4e20*/  F2FP.TF32.F32.PACK_B R33, R33 ;  /* 0x00000021ff21723e */ /* 0x000fe200024050ff */
[-C--:B------:R-:W-:Y:S01]  /*4e30*/  FMUL R53, R53, R19.reuse ;  /* 0x0000001335357220 */ /* 0x080fe20000400000 */
[----:B------:R-:W-:Y:S01]  /*4e40*/  ISETP.GT.AND P0, PT, R3, 0x8, P0 ;  /* 0x000000080300780c */ /* 0x000fe20000704270 */
[----:B------:R0:W-:Y:S01]  /*4e50*/  @P2 STG.E desc[UR38][R8.64+0x20], R11 ;  /* 0x0000200b08002986 */ /* 0x0001e2000c101926 */
[C---:B------:R-:W-:Y:S01]  /*4e60*/  ISETP.GT.AND P2, PT, R4.reuse, 0x19, PT ;  /* 0x000000190400780c */ /* 0x040fe20003f44270 */
[----:B------:R-:W-:Y:S01]  /*4e70*/  FMUL R55, R55, R19 ;  /* 0x0000001337377220 */ /* 0x000fe20000400000 */
[----:B------:R-:W-:Y:S01]  /*4e80*/  F2FP.TF32.F32.PACK_B R5, R5 ;  /* 0x00000005ff05723e */ /* 0x000fe200024050ff */
[----:B------:R-:W-:Y:S01]  /*4e90*/  @P1 STG.E desc[UR38][R8.64+0x24], R31 ;  /* 0x0000241f08001986 */ /* 0x000fe2000c101926 */
[----:B------:R-:W-:Y:S01]  /*4ea0*/  ISETP.GT.AND P1, PT, R4, 0x18, PT ;  /* 0x000000180400780c */ /* 0x000fe20003f24270 */
[----:B------:R-:W-:Y:S01]  /*4eb0*/  FMUL R57, R57, R19 ;  /* 0x0000001339397220 */ /* 0x000fe20000400000 */
[----:B------:R-:W-:Y:S01]  /*4ec0*/  F2FP.TF32.F32.PACK_B R35, R35 ;  /* 0x00000023ff23723e */ /* 0x000fe200024050ff */
[----:B------:R1:W-:Y:S01]  /*4ed0*/  @P5 STG.E desc[UR38][R6.64+0x40], R13 ;  /* 0x0000400d06005986 */ /* 0x0003e2000c101926 */
[----:B------:R-:W-:Y:S01]  /*4ee0*/  ISETP.GT.AND P5, PT, R3, RZ, P1 ;  /* 0x000000ff0300720c */ /* 0x000fe20000fa4270 */
[----:B------:R-:W-:Y:S01]  /*4ef0*/  FMUL R59, R59, R19 ;  /* 0x000000133b3b7220 */ /* 0x000fe20000400000 */
[----:B------:R-:W-:Y:S01]  /*4f00*/  F2FP.TF32.F32.PACK_B R37, R37 ;  /* 0x00000025ff25723e */ /* 0x000fe200024050ff */
[----:B------:R-:W-:Y:S01]  /*4f10*/  @P4 STG.E desc[UR38][R6.64+0x44], R33 ;  /* 0x0000442106004986 */ /* 0x000fe2000c101926 */
[C---:B------:R-:W-:Y:S01]  /*4f20*/  ISETP.GT.AND P4, PT, R3.reuse, 0x8, P3 ;  /* 0x000000080300780c */ /* 0x040fe20001f84270 */
[-C--:B0-----:R-:W-:Y:S01]  /*4f30*/  FMUL R11, R36, R19.reuse ;  /* 0x00000013240b7220 */ /* 0x081fe20000400000 */
[----:B------:R-:W-:Y:S01]  /*4f40*/  ISETP.GT.AND P3, PT, R3, RZ, P2 ;  /* 0x000000ff0300720c */ /* 0x000fe20001764270 */
[----:B------:R0:W-:Y:S01]  /*4f50*/  @P0 STG.E desc[UR38][R8.64+0x40], R5 ;  /* 0x0000400508000986 */ /* 0x0001e2000c101926 */
[----:B------:R-:W-:Y:S01]  /*4f60*/  ISETP.GT.AND P0, PT, R4, 0x20, PT ;  /* 0x000000200400780c */ /* 0x000fe20003f04270 */
[----:B------:R-:W-:Y:S01]  /*4f70*/  FMUL R61, R61, R19 ;  /* 0x000000133d3d7220 */ /* 0x000fe20000400000 */
[----:B------:R-:W-:Y:S01]  /*4f80*/  F2FP.TF32.F32.PACK_B R11, R11 ;  /* 0x0000000bff0b723e */ /* 0x000fe200024050ff */
[-C--:B-1----:R-:W-:Y:S01]  /*4f90*/  FMUL R13, R40, R19.reuse ;  /* 0x00000013280d7220 */ /* 0x082fe20000400000 */
[----:B------:R-:W-:Y:S01]  /*4fa0*/  ISETP.GT.AND P1, PT, R3, 0x8, P1 ;  /* 0x000000080300780c */ /* 0x000fe20000f24270 */
[----:B------:R-:W-:Y:S01]  /*4fb0*/  FMUL R63, R63, R19 ;  /* 0x000000133f3f7220 */ /* 0x000fe20000400000 */
[----:B------:R-:W-:Y:S01]  /*4fc0*/  F2FP.TF32.F32.PACK_B R39, R39 ;  /* 0x00000027ff27723e */ /* 0x000fe200024050ff */
[----:B------:R-:W-:Y:S01]  /*4fd0*/  FMUL R65, R65, R19 ;  /* 0x0000001341417220 */ /* 0x000fe20000400000 */
[----:B------:R-:W-:Y:S01]  /*4fe0*/  F2FP.TF32.F32.PACK_B R13, R13 ;  /* 0x0000000dff0d723e */ /* 0x000fe200024050ff */
[----:B------:R-:W-:Y:S01]  /*4ff0*/  @P4 STG.E desc[UR38][R8.64+0x44], R35 ;  /* 0x0000442308004986 */ /* 0x000fe2000c101926 */
[C---:B------:R-:W-:Y:S01]  /*5000*/  ISETP.GT.AND P4, PT, R3.reuse, 0x8, P2 ;  /* 0x000000080300780c */ /* 0x040fe20001784270 */
[-C--:B0-----:R-:W-:Y:S01]  /*5010*/  FMUL R5, R38, R19.reuse ;  /* 0x0000001326057220 */ /* 0x081fe20000400000 */
[C---:B------:R-:W-:Y:S01]  /*5020*/  ISETP.GT.AND P2, PT, R4.reuse, 0x21, PT ;  /* 0x000000210400780c */ /* 0x040fe20003f44270 */
[----:B------:R0:W-:Y:S01]  /*5030*/  @P5 STG.E desc[UR38][R6.64+0x60], R11 ;  /* 0x0000600b06005986 */ /* 0x0001e2000c101926 */
[----:B------:R-:W-:Y:S01]  /*5040*/  ISETP.GT.AND P5, PT, R3, RZ, P0 ;  /* 0x000000ff0300720c */ /* 0x000fe200007a4270 */
[----:B------:R-:W-:Y:S01]  /*5050*/  FMUL R67, R67, R19 ;  /* 0x0000001343437220 */ /* 0x000fe20000400000 */
[----:B------:R-:W-:Y:S01]  /*5060*/  F2FP.TF32.F32.PACK_B R5, R5 ;  /* 0x00000005ff05723e */ /* 0x000fe200024050ff */
[----:B------:R-:W-:Y:S01]  /*5070*/  @P3 STG.E desc[UR38][R6.64+0x64], R37 ;  /* 0x0000642506003986 */ /* 0x000fe2000c101926 */
[----:B------:R-:W-:Y:S01]  /*5080*/  ISETP.GT.AND P3, PT, R3, RZ, P2 ;  /* 0x000000ff0300720c */ /* 0x000fe20001764270 */
[----:B------:R-:W-:Y:S01]  /*5090*/  FMUL R69, R69, R19 ;  /* 0x0000001345457220 */ /* 0x000fe20000400000 */
[----:B------:R-:W-:Y:S01]  /*50a0*/  F2FP.TF32.F32.PACK_B R41, R41 ;  /* 0x00000029ff29723e */ /* 0x000fe200024050ff */
[----:B------:R1:W-:Y:S01]  /*50b0*/  @P1 STG.E desc[UR38][R8.64+0x60], R5 ;  /* 0x0000600508001986 */ /* 0x0003e2000c101926 */
[----:B------:R-:W-:Y:S01]  /*50c0*/  ISETP.GT.AND P1, PT, R4, 0x28, PT ;  /* 0x000000280400780c */ /* 0x000fe20003f24270 */
[-C--:B------:R-:W-:Y:S01]  /*50d0*/  FMUL R71, R71, R19.reuse ;  /* 0x0000001347477220 */ /* 0x080fe20000400000 */
[C---:B------:R-:W-:Y:S01]  /*50e0*/  ISETP.GT.AND P0, PT, R3.reuse, 0x8, P0 ;  /* 0x000000080300780c */ /* 0x040fe20000704270 */
[----:B------:R-:W-:Y:S01]  /*50f0*/  @P4 STG.E desc[UR38][R8.64+0x64], R39 ;  /* 0x0000642708004986 */ /* 0x000fe2000c101926 */
[C---:B------:R-:W-:Y:S01]  /*5100*/  ISETP.GT.AND P4, PT, R3.reuse, 0x8, P2 ;  /* 0x000000080300780c */ /* 0x040fe20001784270 */
[-C--:B0-----:R-:W-:Y:S01]  /*5110*/  FMUL R11, R44, R19.reuse ;  /* 0x000000132c0b7220 */ /* 0x081fe20000400000 */
[----:B------:R-:W-:Y:S01]  /*5120*/  ISETP.GT.AND P2, PT, R4, 0x29, PT ;  /* 0x000000290400780c */ /* 0x000fe20003f44270 */
[----:B------:R0:W-:Y:S01]  /*5130*/  @P5 STG.E desc[UR38][R6.64+0x80], R13 ;  /* 0x0000800d06005986 */ /* 0x0001e2000c101926 */
[----:B------:R-:W-:Y:S01]  /*5140*/  ISETP.GT.AND P5, PT, R3, RZ, P1 ;  /* 0x000000ff0300720c */ /* 0x000fe20000fa4270 */
[----:B------:R-:W-:Y:S01]  /*5150*/  FMUL R73, R73, R19 ;  /* 0x0000001349497220 */ /* 0x000fe20000400000 */
[----:B------:R-:W-:Y:S01]  /*5160*/  F2FP.TF32.F32.PACK_B R43, R43 ;  /* 0x0000002bff2b723e */ /* 0x000fe200024050ff */
[-C--:B-1----:R-:W-:Y:S01]  /*5170*/  FMUL R5, R42, R19.reuse ;  /* 0x000000132a057220 */ /* 0x082fe20000400000 */
[----:B------:R-:W-:Y:S01]  /*5180*/  @P3 STG.E desc[UR38][R6.64+0x84], R41 ;  /* 0x0000842906003986 */ /* 0x000fe2000c101926 */
[----:B------:R-:W-:Y:S01]  /*5190*/  ISETP.GT.AND P3, PT, R3, RZ, P2 ;  /* 0x000000ff0300720c */ /* 0x000fe20001764270 */
[----:B------:R-:W-:Y:S01]  /*51a0*/  FMUL R75, R75, R19 ;  /* 0x000000134b4b7220 */ /* 0x000fe20000400000 */
[----:B------:R-:W-:Y:S01]  /*51b0*/  F2FP.TF32.F32.PACK_B R11, R11 ;  /* 0x0000000bff0b723e */ /* 0x000fe200024050ff */
[----:B------:R-:W-:Y:S01]  /*51c0*/  FMUL R77, R77, R19 ;  /* 0x000000134d4d7220 */ /* 0x000fe20000400000 */
[----:B------:R-:W-:Y:S01]  /*51d0*/  F2FP.TF32.F32.PACK_B R5, R5 ;  /* 0x00000005ff05723e */ /* 0x000fe200024050ff */
[----:B------:R-:W-:Y:S01]  /*51e0*/  FMUL R79, R79, R19 ;  /* 0x000000134f4f7220 */ /* 0x000fe20000400000 */
[----:B------:R-:W-:Y:S01]  /*51f0*/  F2FP.TF32.F32.PACK_B R45, R45 ;  /* 0x0000002dff2d723e */ /* 0x000fe200024050ff */
[-C--:B0-----:R-:W-:Y:S01]  /*5200*/  FMUL R13, R48, R19.reuse ;  /* 0x00000013300d7220 */ /* 0x081fe20000400000 */
[----:B------:R-:W-:Y:S01]  /*5210*/  ISETP.GT.AND P1, PT, R3, 0x8, P1 ;  /* 0x000000080300780c */ /* 0x000fe20000f24270 */
[----:B------:R0:W-:Y:S01]  /*5220*/  @P0 STG.E desc[UR38][R8.64+0x80], R5 ;  /* 0x0000800508000986 */ /* 0x0001e2000c101926 */
[----:B------:R-:W-:Y:S01]  /*5230*/  ISETP.GT.AND P0, PT, R4, 0x30, PT ;  /* 0x000000300400780c */ /* 0x000fe20003f04270 */
[----:B------:R-:W-:Y:S01]  /*5240*/  FMUL R81, R81, R19 ;  /* 0x0000001351517220 */ /* 0x000fe20000400000 */
[----:B------:R-:W-:Y:S01]  /*5250*/  F2FP.TF32.F32.PACK_B R47, R47 ;  /* 0x0000002fff2f723e */ /* 0x000fe200024050ff */
[----:B------:R-:W-:Y:S01]  /*5260*/  @P4 STG.E desc[UR38][R8.64+0x84], R43 ;  /* 0x0000842b08004986 */ /* 0x000fe2000c101926 */
[C---:B------:R-:W-:Y:S01]  /*5270*/  ISETP.GT.AND P4, PT, R3.reuse, 0x8, P2 ;  /* 0x000000080300780c */ /* 0x040fe20001784270 */
[-C--:B------:R-:W-:Y:S01]  /*5280*/  FMUL R15, R82, R19.reuse ;  /* 0x00000013520f7220 */ /* 0x080fe20000400000 */
[----:B------:R-:W-:Y:S01]  /*5290*/  ISETP.GT.AND P2, PT, R4, 0x31, PT ;  /* 0x000000310400780c */ /* 0x000fe20003f44270 */
[----:B------:R1:W-:Y:S01]  /*52a0*/  @P5 STG.E desc[UR38][R6.64+0xa0], R11 ;  /* 0x0000a00b06005986 */ /* 0x0003e2000c101926 */
[----:B------:R-:W-:Y:S01]  /*52b0*/  ISETP.GT.AND P5, PT, R3, RZ, P0 ;  /* 0x000000ff0300720c */ /* 0x000fe200007a4270 */
[----:B------:R-:W-:Y:S01]  /*52c0*/  FMUL R83, R83, R19 ;  /* 0x0000001353537220 */ /* 0x000fe20000400000 */
[----:B------:R-:W-:Y:S01]  /*52d0*/  F2FP.TF32.F32.PACK_B R13, R13 ;  /* 0x0000000dff0d723e */ /* 0x000fe200024050ff */
[-C--:B0-----:R-:W-:Y:S01]  /*52e0*/  FMUL R5, R46, R19.reuse ;  /* 0x000000132e057220 */ /* 0x081fe20000400000 */
[----:B------:R-:W-:Y:S01]  /*52f0*/  @P3 STG.E desc[UR38][R6.64+0xa4], R45 ;  /* 0x0000a42d06003986 */ /* 0x000fe2000c101926 */
[----:B------:R-:W-:Y:S01]  /*5300*/  ISETP.GT.AND P3, PT, R3, RZ, P2 ;  /* 0x000000ff0300720c */ /* 0x000fe20001764270 */
[----:B------:R-:W-:Y:S01]  /*5310*/  FMUL R21, R84, R19 ;  /* 0x0000001354157220 */ /* 0x000fe20000400000 */
[----:B------:R-:W-:Y:S01]  /*5320*/  F2FP.TF32.F32.PACK_B R49, R49 ;  /* 0x00000031ff31723e */ /* 0x000fe200024050ff */
[----:B------:R-:W-:Y:S01]  /*5330*/  FMUL R85, R85, R19 ;  /* 0x0000001355557220 */ /* 0x000fe20000400000 */
[----:B------:R-:W-:Y:S01]  /*5340*/  F2FP.TF32.F32.PACK_B R5, R5 ;  /* 0x00000005ff05723e */ /* 0x000fe200024050ff */
[-C--:B------:R-:W-:Y:S01]  /*5350*/  FMUL R87, R87, R19.reuse ;  /* 0x0000001357577220 */ /* 0x080fe20000400000 */
[----:B------:R-:W-:Y:S01]  /*5360*/  ISETP.GT.AND P0, PT, R3, 0x8, P0 ;  /* 0x000000080300780c */ /* 0x000fe20000704270 */
[----:B-1----:R-:W-:Y:S01]  /*5370*/  FMUL R11, R52, R19 ;  /* 0x00000013340b7220 */ /* 0x002fe20000400000 */
[----:B------:R-:W-:Y:S01]  /*5380*/  F2FP.TF32.F32.PACK_B R51, R51 ;  /* 0x00000033ff33723e */ /* 0x000fe200024050ff */
[----:B------:R0:W-:Y:S01]  /*5390*/  @P1 STG.E desc[UR38][R8.64+0xa0], R5 ;  /* 0x0000a00508001986 */ /* 0x0001e2000c101926 */
[----:B------:R-:W-:-:S02]  /*53a0*/  ISETP.GT.AND P1, PT, R4, 0x38, PT ;  /* 0x000000380400780c */ /* 0x000fc40003f24270 */
[----:B------:R-:W-:Y:S01]  /*53b0*/  F2FP.TF32.F32.PACK_B R11, R11 ;  /* 0x0000000bff0b723e */ /* 0x000fe200024050ff */
[----:B------:R-:W-:Y:S01]  /*53c0*/  @P4 STG.E desc[UR38][R8.64+0xa4], R47 ;  /* 0x0000a42f08004986 */ /* 0x000fe2000c101926 */
[C---:B------:R-:W-:Y:S02]  /*53d0*/  ISETP.GT.AND P4, PT, R3.reuse, 0x8, P2 ;  /* 0x000000080300780c */ /* 0x040fe40001784270 */
[----:B------:R-:W-:Y:S01]  /*53e0*/  ISETP.GT.AND P2, PT, R4, 0x39, PT ;  /* 0x000000390400780c */ /* 0x000fe20003f44270 */
[----:B------:R1:W-:Y:S01]  /*53f0*/  @P5 STG.E desc[UR38][R6.64+0xc0], R13 ;  /* 0x0000c00d06005986 */ /* 0x0003e2000c101926 */
[C---:B------:R-:W-:Y:S02]  /*5400*/  ISETP.GT.AND P5, PT, R3.reuse, RZ, P1 ;  /* 0x000000ff0300720c */ /* 0x040fe40000fa4270 */
[----:B------:R-:W-:Y:S01]  /*5410*/  F2FP.TF32.F32.PACK_B R53, R53 ;  /* 0x00000035ff35723e */ /* 0x000fe200024050ff */
[----:B0-----:R-:W-:Y:S01]  /*5420*/  FMUL R5, R50, R19 ;  /* 0x0000001332057220 */ /* 0x001fe20000400000 */
[----:B------:R-:W-:Y:S01]  /*5430*/  @P3 STG.E desc[UR38][R6.64+0xc4], R49 ;  /* 0x0000c43106003986 */ /* 0x000fe2000c101926 */
[----:B------:R-:W-:-:S02]  /*5440*/  ISETP.GT.AND P3, PT, R3, RZ, P2 ;  /* 0x000000ff0300720c */ /* 0x000fc40001764270 */
[----:B------:R-:W-:Y:S02]  /*5450*/  ISETP.GT.AND P1, PT, R3, 0x8, P1 ;  /* 0x000000080300780c */ /* 0x000fe40000f24270 */
[----:B------:R-:W-:Y:S01]  /*5460*/  F2FP.TF32.F32.PACK_B R5, R5 ;  /* 0x00000005ff05723e */ /* 0x000fe200024050ff */
[----:B-1----:R-:W-:Y:S01]  /*5470*/  FMUL R13, R56, R19 ;  /* 0x00000013380d7220 */ /* 0x002fe20000400000 */
[----:B------:R-:W-:-:S03]  /*5480*/  F2FP.TF32.F32.PACK_B R55, R55 ;  /* 0x00000037ff37723e */ /* 0x000fc600024050ff */
[----:B------:R0:W-:Y:S01]  /*5490*/  @P0 STG.E desc[UR38][R8.64+0xc0], R5 ;  /* 0x0000c00508000986 */ /* 0x0001e2000c101926 */
[C---:B------:R-:W-:Y:S02]  /*54a0*/  ISETP.GT.AND P0, PT, R4.reuse, 0x40, PT ;  /* 0x000000400400780c */ /* 0x040fe40003f04270 */
        /* <DEDUP_REMOVED lines=71> */
[----:B------:R-:W-:Y:S01]  /*5920*/  @P3 STG.E desc[UR38][R6.64+0x164], R69 ;  /* 0x0001644506003986 */ /* 0x000fe2000c101926 */
[----:B0-----:R-:W-:Y:S01]  /*5930*/  FMUL R5, R70, R19 ;  /* 0x0000001346057220 */ /* 0x001fe20000400000 */
[----:B------:R-:W-:-:S02]  /*5940*/  ISETP.GT.AND P3, PT, R3, RZ, P2 ;  /* 0x000000ff0300720c */ /* 0x000fc40001764270 */
[----:B------:R-:W-:Y:S02]  /*5950*/  ISETP.GT.AND P0, PT, R3, 0x8, P0 ;  /* 0x000000080300780c */ /* 0x000fe40000704270 */
[----:B------:R-:W-:Y:S01]  /*5960*/  F2FP.TF32.F32.PACK_B R5, R5 ;  /* 0x00000005ff05723e */ /* 0x000fe200024050ff */
[----:B-1----:R-:W-:Y:S01]  /*5970*/  FMUL R11, R76, R19 ;  /* 0x000000134c0b7220 */ /* 0x002fe20000400000 */
[----:B------:R-:W-:-:S03]  /*5980*/  F2FP.TF32.F32.PACK_B R75, R75 ;  /* 0x0000004bff4b723e */ /* 0x000fc600024050ff */
[----:B------:R0:W-:Y:S01]  /*5990*/  @P1 STG.E desc[UR38][R8.64+0x160], R5 ;  /* 0x0001600508001986 */ /* 0x0001e2000c101926 */
[----:B------:R-:W-:Y:S02]  /*59a0*/  F2FP.TF32.F32.PACK_B R77, R77 ;  /* 0x0000004dff4d723e */ /* 0x000fe400024050ff */
[----:B------:R-:W-:Y:S01]  /*59b0*/  F2FP.TF32.F32.PACK_B R11, R11 ;  /* 0x0000000bff0b723e */ /* 0x000fe200024050ff */
[----:B------:R-:W-:Y:S01]  /*59c0*/  @P4 STG.E desc[UR38][R8.64+0x164], R71 ;  /* 0x0001644708004986 */ /* 0x000fe2000c101926 */
[C---:B------:R-:W-:Y:S02]  /*59d0*/  ISETP.GT.AND P4, PT, R4.reuse, 0x68, PT ;  /* 0x000000680400780c */ /* 0x040fe40003f84270 */
[----:B------:R-:W-:Y:S01]  /*59e0*/  F2FP.TF32.F32.PACK_B R79, R79 ;  /* 0x0000004fff4f723e */ /* 0x000fe200024050ff */
[----:B------:R1:W-:Y:S01]  /*59f0*/  @P5 STG.E desc[UR38][R6.64+0x180], R13 ;  /* 0x0001800d06005986 */ /* 0x0003e2000c101926 */
[----:B------:R-:W-:Y:S02]  /*5a00*/  ISETP.GT.AND P5, PT, R4, 0x69, PT ;  /* 0x000000690400780c */ /* 0x000fe40003fa4270 */
[----:B------:R-:W-:Y:S01]  /*5a10*/  F2FP.TF32.F32.PACK_B R81, R81 ;  /* 0x00000051ff51723e */ /* 0x000fe200024050ff */
[----:B------:R-:W-:Y:S01]  /*5a20*/  @P3 STG.E desc[UR38][R6.64+0x184], R73 ;  /* 0x0001844906003986 */ /* 0x000fe2000c101926 */
[C---:B------:R-:W-:Y:S01]  /*5a30*/  ISETP.GT.AND P3, PT, R3.reuse, 0x8, P2 ;  /* 0x000000080300780c */ /* 0x040fe20001764270 */
[----:B0-----:R-:W-:Y:S01]  /*5a40*/  FMUL R5, R74, R19 ;  /* 0x000000134a057220 */ /* 0x001fe20000400000 */
[----:B------:R-:W-:-:S02]  /*5a50*/  ISETP.GT.AND P2, PT, R3, RZ, P4 ;  /* 0x000000ff0300720c */ /* 0x000fc40002744270 */
[C---:B------:R-:W-:Y:S02]  /*5a60*/  ISETP.GT.AND P1, PT, R3.reuse, RZ, P5 ;  /* 0x000000ff0300720c */ /* 0x040fe40002f24270 */
[C---:B------:R-:W-:Y:S01]  /*5a70*/  ISETP.GT.AND P4, PT, R3.reuse, 0x8, P4 ;  /* 0x000000080300780c */ /* 0x040fe20002784270 */
[----:B-1----:R-:W-:Y:S01]  /*5a80*/  FMUL R13, R78, R19 ;  /* 0x000000134e0d7220 */ /* 0x002fe20000400000 */
[----:B------:R-:W-:Y:S02]  /*5a90*/  F2FP.TF32.F32.PACK_B R5, R5 ;  /* 0x00000005ff05723e */ /* 0x000fe400024050ff */
[----:B------:R-:W-:Y:S02]  /*5aa0*/  ISETP.GT.AND P5, PT, R3, 0x8, P5 ;  /* 0x000000080300780c */ /* 0x000fe40002fa4270 */
[----:B------:R-:W-:Y:S01]  /*5ab0*/  F2FP.TF32.F32.PACK_B R13, R13 ;  /* 0x0000000dff0d723e */ /* 0x000fe200024050ff */
[----:B------:R0:W-:Y:S01]  /*5ac0*/  @P0 STG.E desc[UR38][R8.64+0x180], R5 ;  /* 0x0001800508000986 */ /* 0x0001e2000c101926 */
[----:B------:R-:W-:-:S02]  /*5ad0*/  ISETP.GT.AND P0, PT, R4, 0x79, PT ;  /* 0x000000790400780c */ /* 0x000fc40003f04270 */
[----:B------:R-:W-:Y:S01]  /*5ae0*/  F2FP.TF32.F32.PACK_B R15, R15 ;  /* 0x0000000fff0f723e */ /* 0x000fe200024050ff */
[----:B------:R-:W-:Y:S01]  /*5af0*/  @P3 STG.E desc[UR38][R8.64+0x184], R75 ;  /* 0x0001844b08003986 */ /* 0x000fe2000c101926 */
[C---:B------:R-:W-:Y:S02]  /*5b00*/  ISETP.GT.AND P3, PT, R4.reuse, 0x70, PT ;  /* 0x000000700400780c */ /* 0x040fe40003f64270 */
[----:B------:R-:W-:Y:S01]  /*5b10*/  F2FP.TF32.F32.PACK_B R83, R83 ;  /* 0x00000053ff53723e */ /* 0x000fe200024050ff */
[----:B------:R1:W-:Y:S01]  /*5b20*/  @P2 STG.E desc[UR38][R6.64+0x1a0], R11 ;  /* 0x0001a00b06002986 */ /* 0x0003e2000c101926 */
[C---:B------:R-:W-:Y:S02]  /*5b30*/  ISETP.GT.AND P2, PT, R4.reuse, 0x71, PT ;  /* 0x000000710400780c */ /* 0x040fe40003f44270 */
[----:B------:R-:W-:Y:S01]  /*5b40*/  F2FP.TF32.F32.PACK_B R21, R21 ;  /* 0x00000015ff15723e */ /* 0x000fe200024050ff */
[----:B------:R-:W-:Y:S01]  /*5b50*/  @P1 STG.E desc[UR38][R6.64+0x1a4], R77 ;  /* 0x0001a44d06001986 */ /* 0x000fe2000c101926 */
[----:B------:R-:W-:Y:S01]  /*5b60*/  ISETP.GT.AND P1, PT, R4, 0x78, PT ;  /* 0x000000780400780c */ /* 0x000fe20003f24270 */
[----:B------:R-:W-:Y:S01]  /*5b70*/  @P4 IMAD.MOV.U32 R4, RZ, RZ, R8 ;  /* 0x000000ffff044224 */ /* 0x000fe200078e0008 */
[----:B------:R-:W-:Y:S01]  /*5b80*/  F2FP.TF32.F32.PACK_B R85, R85 ;  /* 0x00000055ff55723e */ /* 0x000fe200024050ff */
[----:B0-----:R-:W-:Y:S01]  /*5b90*/  @P4 IMAD.MOV.U32 R5, RZ, RZ, R9 ;  /* 0x000000ffff054224 */ /* 0x001fe200078e0009 */
[----:B------:R-:W-:Y:S01]  /*5ba0*/  F2FP.TF32.F32.PACK_B R87, R87 ;  /* 0x00000057ff57723e */ /* 0x000fe200024050ff */
[----:B-1----:R-:W-:-:S03]  /*5bb0*/  FMUL R11, R80, R19 ;  /* 0x00000013500b7220 */ /* 0x002fc60000400000 */
[----:B------:R0:W-:Y:S01]  /*5bc0*/  @P4 STG.E desc[UR38][R4.64+0x1a0], R13 ;  /* 0x0001a00d04004986 */ /* 0x0001e2000c101926 */
[C---:B------:R-:W-:Y:S02]  /*5bd0*/  ISETP.GT.AND P4, PT, R3.reuse, RZ, P3 ;  /* 0x000000ff0300720c */ /* 0x040fe40001f84270 */
[----:B------:R-:W-:Y:S02]  /*5be0*/  ISETP.GT.AND P3, PT, R3, 0x8, P3 ;  /* 0x000000080300780c */ /* 0x000fe40001f64270 */
[----:B------:R-:W-:Y:S01]  /*5bf0*/  F2FP.TF32.F32.PACK_B R11, R11 ;  /* 0x0000000bff0b723e */ /* 0x000fe200024050ff */
[----:B0-----:R-:W-:Y:S02]  /*5c00*/  @P5 IMAD.MOV.U32 R4, RZ, RZ, R8 ;  /* 0x000000ffff045224 */ /* 0x001fe400078e0008 */
[----:B------:R-:W-:Y:S01]  /*5c10*/  FMUL R13, R86, R19 ;  /* 0x00000013560d7220 */ /* 0x000fe20000400000 */
[----:B------:R-:W-:-:S04]  /*5c20*/  @P5 IMAD.MOV.U32 R5, RZ, RZ, R9 ;  /* 0x000000ffff055224 */ /* 0x000fc800078e0009 */
[----:B------:R-:W-:Y:S01]  /*5c30*/  F2FP.TF32.F32.PACK_B R13, R13 ;  /* 0x0000000dff0d723e */ /* 0x000fe200024050ff */
[----:B------:R0:W-:Y:S01]  /*5c40*/  @P5 STG.E desc[UR38][R4.64+0x1a4], R79 ;  /* 0x0001a44f04005986 */ /* 0x0001e2000c101926 */
[C---:B------:R-:W-:Y:S02]  /*5c50*/  ISETP.GT.AND P5, PT, R3.reuse, RZ, P2 ;  /* 0x000000ff0300720c */ /* 0x040fe400017a4270 */
[----:B------:R-:W-:Y:S01]  /*5c60*/  ISETP.GT.AND P2, PT, R3, 0x8, P2 ;  /* 0x000000080300780c */ /* 0x000fe20001744270 */
[----:B0-----:R-:W-:Y:S02]  /*5c70*/  @P4 IMAD.MOV.U32 R4, RZ, RZ, R6 ;  /* 0x000000ffff044224 */ /* 0x001fe400078e0006 */
[----:B------:R-:W-:-:S05]  /*5c80*/  @P4 IMAD.MOV.U32 R5, RZ, RZ, R7 ;  /* 0x000000ffff054224 */ /* 0x000fca00078e0007 */
        /* <DEDUP_REMOVED lines=10> */
[----:B------:R0:W-:Y:S02]  /*5d30*/  @P3 STG.E desc[UR38][R4.64+0x1c0], R15 ;  /* 0x0001c00f04003986 */ /* 0x0001e4000c101926 */
[----:B0-----:R-:W-:Y:S02]  /*5d40*/  @P2 IMAD.MOV.U32 R4, RZ, RZ, R8 ;  /* 0x000000ffff042224 */ /* 0x001fe400078e0008 */
[----:B------:R-:W-:-:S05]  /*5d50*/  @P2 IMAD.MOV.U32 R5, RZ, RZ, R9 ;  /* 0x000000ffff052224 */ /* 0x000fca00078e0009 */
[----:B------:R0:W-:Y:S02]  /*5d60*/  @P2 STG.E desc[UR38][R4.64+0x1c4], R83 ;  /* 0x0001c45304002986 */ /* 0x0001e4000c101926 */
[----:B0-----:R-:W-:Y:S02]  /*5d70*/  @P4 IMAD.MOV.U32 R4, RZ, RZ, R6 ;  /* 0x000000ffff044224 */ /* 0x001fe400078e0006 */
[----:B------:R-:W-:-:S05]  /*5d80*/  @P4 IMAD.MOV.U32 R5, RZ, RZ, R7 ;  /* 0x000000ffff054224 */ /* 0x000fca00078e0007 */
[----:B------:R0:W-:Y:S04]  /*5d90*/  @P4 STG.E desc[UR38][R4.64+0x1e0], R21 ;  /* 0x0001e01504004986 */ /* 0x0001e8000c101926 */
[----:B------:R1:W-:Y:S01]  /*5da0*/  @P5 STG.E desc[UR38][R6.64+0x1e4], R85 ;  /* 0x0001e45506005986 */ /* 0x0003e2000c101926 */
[----:B0-----:R-:W-:Y:S02]  /*5db0*/  @P1 IMAD.MOV.U32 R4, RZ, RZ, R8 ;  /* 0x000000ffff041224 */ /* 0x001fe400078e0008 */
[----:B------:R-:W-:-:S05]  /*5dc0*/  @P1 IMAD.MOV.U32 R5, RZ, RZ, R9 ;  /* 0x000000ffff051224 */ /* 0x000fca00078e0009 */
[----:B------:R1:W-:Y:S04]  /*5dd0*/  @P1 STG.E desc[UR38][R4.64+0x1e0], R13 ;  /* 0x0001e00d04001986 */ /* 0x0003e8000c101926 */
[----:B------:R1:W-:Y:S02]  /*5de0*/  @P0 STG.E desc[UR38][R8.64+0x1e4], R87 ;  /* 0x0001e45708000986 */ /* 0x0003e4000c101926 */
.L_x_154:
[----:B------:R-:W-:Y:S05]  /*5df0*/  BSYNC B0 ;  /* 0x0000000000007941 */ /* 0x000fea0003800000 */
.L_x_28:
[----:B------:R-:W-:Y:S01]  /*5e00*/  IADD3 R16, P0, R16, UR36, RZ ;  /* 0x0000002410107c10 */ /* 0x000fe2000ff1e0ff */
[----:B------:R-:W-:Y:S01]  /*5e10*/  ULDC.64 UR4, c[0x0][0x650] ;  /* 0x0001940000047ab9 */ /* 0x000fe20000000a00 */
[----:B------:R-:W-:Y:S01]  /*5e20*/  PRMT R3, RZ, 0x7610, R3 ;  /* 0x00007610ff037816 */ /* 0x000fe20000000003 */
[----:B------:R-:W-:Y:S01]  /*5e30*/  IMAD.MOV.U32 R100, RZ, RZ, -0x1 ;  /* 0xffffffffff647424 */ /* 0x000fe200078e00ff */
[----:B------:R-:W-:Y:S01]  /*5e40*/  IADD3.X R17, R17, UR42, RZ, P0, !PT ;  /* 0x0000002a11117c10 */ /* 0x000fe200087fe4ff */
[----:B--2---:R-:W-:Y:S01]  /*5e50*/  IMAD.MOV.U32 R99, RZ, RZ, -0x1 ;  /* 0xffffffffff637424 */ /* 0x004fe200078e00ff */
[----:B------:R-:W-:-:S04]  /*5e60*/  ISETP.GE.U32.AND P0, PT, R16, UR4, PT ;  /* 0x0000000410007c0c */ /* 0x000fc8000bf06070 */
[----:B------:R-:W-:-:S13]  /*5e70*/  ISETP.GE.U32.AND.EX P0, PT, R17, UR5, PT, P0 ;  /* 0x0000000511007c0c */ /* 0x000fda000bf06100 */
[----:B------:R-:W-:Y:S05]  /*5e80*/  @P0 BRA `(.L_x_155) ;  /* 0x00000004004c0947 */ /* 0x000fea0003800000 */
[----:B0-----:R-:W0:Y:S01]  /*5e90*/  LDC.64 R10, c[0x0][0x628] ;  /* 0x00018a00ff0a7b82 */ /* 0x001e220000000a00 */
[----:B-1--4-:R-:W1:Y:S01]  /*5ea0*/  S2R R12, SR_CTAID.X ;  /* 0x00000000000c7919 */ /* 0x012e620000002500 */
[----:B---3--:R-:W-:Y:S02]  /*5eb0*/  IMAD.MOV.U32 R8, RZ, RZ, R16 ;  /* 0x000000ffff087224 */ /* 0x008fe400078e0010 */
[----:B------:R-:W-:Y:S01]  /*5ec0*/  IMAD.MOV.U32 R9, RZ, RZ, R17 ;  /* 0x000000ffff097224 */ /* 0x000fe200078e0011 */
[----:B------:R-:W2:Y:S03]  /*5ed0*/  S2R R20, SR_CTAID.Y ;  /* 0x0000000000147919 */ /* 0x000ea60000002600 */
[----:B------:R-:W3:Y:S08]  /*5ee0*/  LDC R0, c[0x0][0x630] ;  /* 0x00018c00ff007b82 */ /* 0x000ef00000000800 */
[----:B------:R-:W4:Y:S01]  /*5ef0*/  LDC.64 R14, c[0x0][0x620] ;  /* 0x00018800ff0e7b82 */ /* 0x000f220000000a00 */
[----:B0-----:R-:W-:-:S04]  /*5f00*/  ISETP.NE.U32.AND P0, PT, R10, RZ, PT ;  /* 0x000000ff0a00720c */ /* 0x001fc80003f05070 */
[----:B------:R-:W-:-:S13]  /*5f10*/  ISETP.NE.AND.EX P0, PT, R11, RZ, PT, P0 ;  /* 0x000000ff0b00720c */ /* 0x000fda0003f05300 */
[----:B-1234-:R-:W-:Y:S05]  /*5f20*/  @!P0 BRA `(.L_x_156) ;  /* 0x0000000000288947 */ /* 0x01efea0003800000 */
        /* <DEDUP_REMOVED lines=10> */
.L_x_156:
[-CC-:B------:R-:W-:Y:S01]  /*5fd0*/  SHF.R.U64 R99, R8, R0.reuse, R9.reuse ;  /* 0x0000000008637219 */ /* 0x180fe20000001209 */
[----:B------:R-:W0:Y:S01]  /*5fe0*/  LDC.64 R26, c[0x0][0x640] ;  /* 0x00019000ff1a7b82 */ /* 0x000e220000000a00 */
[----:B------:R-:W-:Y:S01]  /*5ff0*/  SHF.R.U32.HI R0, RZ, R0, R9 ;  /* 0x00000000ff007219 */ /* 0x000fe20000011609 */
[----:B------:R-:W-:Y:S01]  /*6000*/  ULDC UR4, c[0x0][0x150] ;  /* 0x0000540000047ab9 */ /* 0x000fe20000000800 */
[----:B------:R-:W-:Y:S02]  /*6010*/  IADD3 R3, P0, RZ, -R99, RZ ;  /* 0x80000063ff037210 */ /* 0x000fe40007f1e0ff */
[----:B------:R-:W-:-:S03]  /*6020*/  I2FP.F32.U32 R7, R12 ;  /* 0x0000000c00077245 */ /* 0x000fc60000201000 */
[----:B------:R-:W1:Y:S01]  /*6030*/  LDC R6, c[0x0][0x618] ;  /* 0x00018600ff067b82 */ /* 0x000e620000000800 */
[----:B------:R-:W-:Y:S02]  /*6040*/  IMAD.X R5, RZ, RZ, ~R0, P0 ;  /* 0x000000ffff057224 */ /* 0x000fe400000e0e00 */
[----:B------:R-:W-:Y:S01]  /*6050*/  FMUL R7, R7, UR4 ;  /* 0x0000000407077c20 */ /* 0x000fe20008400000 */
[----:B------:R-:W-:Y:S01]  /*6060*/  ULDC UR4, c[0x0][0x154] ;  /* 0x0000550000047ab9 */ /* 0x000fe20000000800 */
[-C--:B------:R-:W-:Y:S02]  /*6070*/  IMAD R0, R5, R14.reuse, RZ ;  /* 0x0000000e05007224 */ /* 0x080fe400078e02ff */
[C---:B------:R-:W-:Y:S01]  /*6080*/  IMAD.WIDE.U32 R4, R3.reuse, R14, R16 ;  /* 0x0000000e03047225 */ /* 0x040fe200078e0010 */
[----:B------:R-:W2:Y:S01]  /*6090*/  LDC R8, c[0x0][0x608] ;  /* 0x00018200ff087b82 */ /* 0x000ea20000000800 */
[----:B------:R-:W3:Y:S02]  /*60a0*/  F2I.U32.TRUNC.NTZ R7, R7 ;  /* 0x0000000700077305 */ /* 0x000ee4000020f000 */
[----:B------:R-:W-:Y:S01]  /*60b0*/  IMAD R3, R3, R15, R0 ;  /* 0x0000000f03037224 */ /* 0x000fe200078e0200 */
[----:B------:R-:W-:-:S03]  /*60c0*/  I2FP.F32.U32 R0, R20 ;  /* 0x0000001400007245 */ /* 0x000fc60000201000 */
[----:B------:R-:W-:Y:S01]  /*60d0*/  IMAD.IADD R3, R5, 0x1, R3 ;  /* 0x0000000105037824 */ /* 0x000fe200078e0203 */
[----:B------:R-:W4:Y:S01]  /*60e0*/  LDC R11, c[0x0][0x658] ;  /* 0x00019600ff0b7b82 */ /* 0x000f220000000800 */
[----:B0-----:R-:W-:-:S04]  /*60f0*/  ISETP.NE.U32.AND P0, PT, R26, RZ, PT ;  /* 0x000000ff1a00720c */ /* 0x001fc80003f05070 */
[----:B------:R-:W-:-:S03]  /*6100*/  ISETP.NE.AND.EX P0, PT, R27, RZ, PT, P0 ;  /* 0x000000ff1b00720c */ /* 0x000fc60003f05300 */
[----:B------:R-:W0:Y:S01]  /*6110*/  LDC R9, c[0x0][0x144] ;  /* 0x00005100ff097b82 */ /* 0x000e220000000800 */
[-C--:B-1----:R-:W-:Y:S01]  /*6120*/  SHF.R.U64 R10, R4, R6.reuse, R3 ;  /* 0x00000006040a7219 */ /* 0x082fe20000001203 */
[----:B---3--:R-:W-:Y:S01]  /*6130*/  IMAD.MOV R7, RZ, RZ, -R7 ;  /* 0x000000ffff077224 */ /* 0x008fe200078e0a07 */
[----:B------:R-:W-:Y:S01]  /*6140*/  SHF.R.U32.HI R3, RZ, R6, R3 ;  /* 0x00000006ff037219 */ /* 0x000fe20000011603 */
[----:B------:R-:W-:-:S04]  /*6150*/  FMUL R6, R0, UR4 ;  /* 0x0000000400067c20 */ /* 0x000fc80008400000 */
[----:B------:R-:W1:Y:S01]  /*6160*/  LDC R21, c[0x0][0x148] ;  /* 0x00005200ff157b82 */ /* 0x000e620000000800 */
[----:B------:R3:W0:Y:S01]  /*6170*/  F2I.U32.TRUNC.NTZ R14, R6 ;  /* 0x00000006000e7305 */ /* 0x000622000020f000 */
[-CC-:B--2---:R-:W-:Y:S02]  /*6180*/  SHF.R.U64 R13, R10, R8.reuse, R3.reuse ;  /* 0x000000080a0d7219 */ /* 0x184fe40000001203 */
[----:B------:R-:W-:-:S04]  /*6190*/  SHF.R.U32.HI R0, RZ, R8, R3 ;  /* 0x00000008ff007219 */ /* 0x000fc80000011603 */
[----:B-----5:R-:W2:Y:S01]  /*61a0*/  LDC R24, c[0x0][0x648] ;  /* 0x00019200ff187b82 */ /* 0x020ea20000000800 */
[-CC-:B----4-:R-:W-:Y:S02]  /*61b0*/  SHF.R.U64 R15, R13, R11.reuse, R0.reuse ;  /* 0x0000000b0d0f7219 */ /* 0x190fe40000001200 */
[----:B------:R-:W-:-:S03]  /*61c0*/  SHF.R.U32.HI R5, RZ, R11, R0 ;  /* 0x0000000bff057219 */ /* 0x000fc60000011600 */
[----:B------:R-:W-:Y:S02]  /*61d0*/  IMAD.MOV.U32 R4, RZ, RZ, R15 ;  /* 0x000000ffff047224 */ /* 0x000fe400078e000f */
[----:B------:R-:W4:Y:S01]  /*61e0*/  LDC R28, c[0x0][0x638] ;  /* 0x00018e00ff1c7b82 */ /* 0x000f220000000800 */
[----:B0-----:R-:W-:-:S07]  /*61f0*/  IMAD R25, R9, R7, R12 ;  /* 0x0000000709197224 */ /* 0x001fce00078e020c */
[----:B------:R-:W0:Y:S08]  /*6200*/  LDC R29, c[0x0][0x610] ;  /* 0x00018400ff1d7b82 */ /* 0x000e300000000800 */
[----:B------:R-:W0:Y:S01]  /*6210*/  LDC R30, c[0x0][0x600] ;  /* 0x00018000ff1e7b82 */ /* 0x000e220000000800 */
[----:B-123--:R-:W-:Y:S05]  /*6220*/  @!P0 BRA `(.L_x_157) ;  /* 0x0000000000288947 */ /* 0x00efea0003800000 */
        /* <DEDUP_REMOVED lines=10> */
.L_x_157:
[----:B------:R-:W-:Y:S01]  /*62d0*/  ISETP.NE.AND P0, PT, R2, 0x1, PT ;  /* 0x000000010200780c */ /* 0x000fe20003f05270 */
[----:B------:R-:W-:Y:S01]  /*62e0*/  IMAD.MOV R14, RZ, RZ, -R14 ;  /* 0x000000ffff0e7224 */ /* 0x000fe200078e0a0e */
[----:B------:R-:W-:Y:S02]  /*62f0*/  SHF.R.U64 R0, R4, R24, R5 ;  /* 0x0000001804007219 */ /* 0x000fe40000001205 */
[----:B------:R-:W-:Y:S02]  /*6300*/  LOP3.LUT R3, R13, R96, RZ, 0xc0, !PT ;  /* 0x000000600d037212 */ /* 0x000fe400078ec0ff */
[----:B------:R-:W-:Y:S01]  /*6310*/  LOP3.LUT R10, R10, R95, RZ, 0xc0, !PT ;  /* 0x0000005f0a0a7212 */ /* 0x000fe200078ec0ff */
[----:B------:R-:W-:Y:S02]  /*6320*/  IMAD.MOV R4, RZ, RZ, -R0 ;  /* 0x000000ffff047224 */ /* 0x000fe400078e0a00 */
[----:B------:R-:W-:Y:S02]  /*6330*/  IMAD R0, R90, R0, R3 ;  /* 0x000000005a007224 */ /* 0x000fe400078e0203 */
[----:B----4-:R-:W-:-:S02]  /*6340*/  IMAD R3, R4, R28, R15 ;  /* 0x0000001c04037224 */ /* 0x010fc400078e020f */
[----:B------:R-:W-:Y:S02]  /*6350*/  @P0 IMAD R25, R21, R14, R20 ;  /* 0x0000000e15190224 */ /* 0x000fe400078e0214 */
[----:B0-----:R-:W-:Y:S02]  /*6360*/  IMAD R5, R3, R30, R10 ;  /* 0x0000001e03057224 */ /* 0x001fe400078e020a */
[----:B------:R-:W-:Y:S02]  /*6370*/  IMAD R0, R0, R29, R25 ;  /* 0x0000001d00007224 */ /* 0x000fe400078e0219 */
[----:B------:R-:W-:-:S03]  /*6380*/  IMAD.MOV.U32 R4, RZ, RZ, 0x1 ;  /* 0x00000001ff047424 */ /* 0x000fc600078e00ff */
[----:B------:R-:W-:Y:S02]  /*6390*/  SEL R100, R5, R0, !P0 ;  /* 0x0000000005647207 */ /* 0x000fe40004000000 */
[----:B------:R-:W-:Y:S02]  /*63a0*/  PRMT R3, R4, 0x7610, R3 ;  /* 0x0000761004037816 */ /* 0x000fe40000000003 */
[----:B------:R-:W-:-:S07]  /*63b0*/  SEL R0, R0, R5, !P0 ;  /* 0x0000000500007207 */ /* 0x000fce0004000000 */
.L_x_155:
[----:B------:R-:W-:Y:S01]  /*63c0*/  UIADD3 UR41, UR43, UR41, URZ ;  /* 0x000000292b297290 */ /* 0x000fe2000fffe03f */
[----:B------:R-:W-:Y:S01]  /*63d0*/  LOP3.LUT P0, RZ, R3, 0xff, RZ, 0xc0, !PT ;  /* 0x000000ff03ff7812 */ /* 0x000fe2000780c0ff */
[----:B------:R-:W-:Y:S02]  /*63e0*/  IMAD.MOV.U32 R101, RZ, RZ, R0 ;  /* 0x000000ffff657224 */ /* 0x000fe400078e0000 */
[----:B------:R-:W-:Y:S02]  /*63f0*/  USHF.R.U32.HI UR4, URZ, 0x2, UR41 ;  /* 0x000000023f047899 */ /* 0x000fe40008011629 */
[----:B------:R-:W-:Y:S02]  /*6400*/  UISETP.GT.U32.AND UP1, UPT, UR41, 0x3, UPT ;  /* 0x000000032900788c */ /* 0x000fe4000bf24070 */
[----:B------:R-:W-:Y:S02]  /*6410*/  ULOP3.LUT UR4, UR4, 0x1, URZ, 0xc0, !UPT ;  /* 0x0000000104047892 */ /* 0x000fe4000f8ec03f */
[----:B------:R-:W-:-:S02]  /*6420*/  UISETP.LT.U32.AND UP1, UPT, UR43, 0x4, UP1 ;  /* 0x000000042b00788c */ /* 0x000fc40008f21070 */
[----:B------:R-:W-:Y:S02]  /*6430*/  UISETP.NE.U32.AND UP0, UPT, UR4, 0x1, UPT ;  /* 0x000000010400788c */ /* 0x000fe4000bf05070 */
[----:B------:R-:W-:Y:S02]  /*6440*/  USEL UR5, URZ, 0x1, !UP1 ;  /* 0x000000013f057887 */ /* 0x000fe4000c800000 */
[----:B------:R-:W-:Y:S02]  /*6450*/  UISETP.GT.U32.AND UP0, UPT, UR43, 0x3, !UP0 ;  /* 0x000000032b00788c */ /* 0x000fe4000c704070 */
[----:B------:R-:W-:Y:S02]  /*6460*/  ULOP3.LUT UR41, UR41, 0x3, URZ, 0xc0, !UPT ;  /* 0x0000000329297892 */ /* 0x000fe4000f8ec03f */
[----:B------:R-:W-:-:S04]  /*6470*/  USEL UR4, URZ, 0x1, !UP0 ;  /* 0x000000013f047887 */ /* 0x000fc8000c000000 */
[----:B------:R-:W-:Y:S01]  /*6480*/  ULOP3.LUT UR40, UR4, UR40, UR5, 0x96, !UPT ;  /* 0x0000002804287292 */ /* 0x000fe2000f8e9605 */
[----:B------:R-:W-:Y:S11]  /*6490*/  @P0 BRA `(.L_x_158) ;  /* 0xffffffac00480947 */ /* 0x000ff6000383ffff */
[----:B------:R-:W-:Y:S05]  /*64a0*/  EXIT ;  /* 0x000000000000794d */ /* 0x000fea0003800000 */
.L_x_3:
        /* <DEDUP_REMOVED lines=26> */
.L_x_160:
[--C-:B------:R-:W-:Y:S01]  /*6650*/  SHF.R.U64 R14, R12, R20, R13.reuse ;  /* 0x000000140c0e7219 */ /* 0x100fe2000000120d */
[----:B------:R-:W0:Y:S01]  /*6660*/  LDC R24, c[0x0][0x618] ;  /* 0x00018600ff187b82 */ /* 0x000e220000000800 */
[----:B------:R-:W-:Y:S01]  /*6670*/  I2FP.F32.U32 R8, R6 ;  /* 0x0000000600087245 */ /* 0x000fe20000201000 */
[----:B------:R-:W-:Y:S01]  /*6680*/  ULDC UR4, c[0x0][0x150] ;  /* 0x0000540000047ab9 */ /* 0x000fe20000000800 */
[----:B------:R-:W-:Y:S02]  /*6690*/  SHF.R.U32.HI R7, RZ, R20, R13 ;  /* 0x00000014ff077219 */ /* 0x000fe4000001160d */
[----:B------:R-:W-:Y:S01]  /*66a0*/  IADD3 R11, P0, RZ, -R14, RZ ;  /* 0x8000000eff0b7210 */ /* 0x000fe20007f1e0ff */
[----:B------:R-:W-:Y:S01]  /*66b0*/  FMUL R13, R8, UR4 ;  /* 0x00000004080d7c20 */ /* 0x000fe20008400000 */
[----:B------:R-:W-:Y:S01]  /*66c0*/  ULDC UR4, c[0x0][0x154] ;  /* 0x0000550000047ab9 */ /* 0x000fe20000000800 */
[----:B------:R-:W1:Y:S02]  /*66d0*/  LDC.64 R26, c[0x0][0x640] ;  /* 0x00019000ff1a7b82 */ /* 0x000e640000000a00 */
[----:B------:R-:W-:-:S02]  /*66e0*/  IMAD.X R7, RZ, RZ, ~R7, P0 ;  /* 0x000000ffff077224 */ /* 0x000fc400000e0e07 */
[----:B------:R-:W2:Y:S01]  /*66f0*/  F2I.U32.TRUNC.NTZ R13, R13 ;  /* 0x0000000d000d7305 */ /* 0x000ea2000020f000 */
[----:B------:R-:W-:-:S03]  /*6700*/  IMAD.WIDE.U32 R8, R11, R22, R16 ;  /* 0x000000160b087225 */ /* 0x000fc600078e0010 */
[----:B------:R-:W3:Y:S01]  /*6710*/  LDC R15, c[0x0][0x144] ;  /* 0x00005100ff0f7b82 */ /* 0x000ee20000000800 */
[----:B------:R-:W-:-:S04]  /*6720*/  IMAD R10, R7, R22, RZ ;  /* 0x00000016070a7224 */ /* 0x000fc800078e02ff */
[----:B------:R-:W-:Y:S02]  /*6730*/  IMAD R7, R11, R23, R10 ;  /* 0x000000170b077224 */ /* 0x000fe400078e020a */
[----:B------:R-:W-:Y:S01]  /*6740*/  IMAD.MOV.U32 R10, RZ, RZ, -0x1 ;  /* 0xffffffffff0a7424 */ /* 0x000fe200078e00ff */
[----:B------:R-:W4:Y:S01]  /*6750*/  LDC R20, c[0x0][0x608] ;  /* 0x00018200ff147b82 */ /* 0x000f220000000800 */
[----:B------:R-:W-:Y:S01]  /*6760*/  IMAD.IADD R7, R9, 0x1, R7 ;  /* 0x0000000109077824 */ /* 0x000fe200078e0207 */
[----:B------:R-:W-:-:S04]  /*6770*/  I2FP.F32.U32 R9, R3 ;  /* 0x0000000300097245 */ /* 0x000fc80000201000 */
[-C--:B0-----:R-:W-:Y:S01]  /*6780*/  SHF.R.U64 R12, R8, R24.reuse, R7 ;  /* 0x00000018080c7219 */ /* 0x081fe20000001207 */
[----:B--2---:R-:W-:Y:S01]  /*6790*/  IMAD.MOV R8, RZ, RZ, -R13 ;  /* 0x000000ffff087224 */ /* 0x004fe200078e0a0d */
[----:B------:R-:W0:Y:S01]  /*67a0*/  LDC R11, c[0x0][0x658] ;  /* 0x00019600ff0b7b82 */ /* 0x000e220000000800 */
[----:B-1----:R-:W-:Y:S01]  /*67b0*/  ISETP.NE.U32.AND P0, PT, R26, RZ, PT ;  /* 0x000000ff1a00720c */ /* 0x002fe20003f05070 */
[----:B------:R-:W-:Y:S01]  /*67c0*/  FMUL R9, R9, UR4 ;  /* 0x0000000409097c20 */ /* 0x000fe20008400000 */
[----:B------:R-:W-:Y:S02]  /*67d0*/  SHF.R.U32.HI R7, RZ, R24, R7 ;  /* 0x00000018ff077219 */ /* 0x000fe40000011607 */
[----:B------:R-:W-:-:S03]  /*67e0*/  ISETP.NE.AND.EX P0, PT, R27, RZ, PT, P0 ;  /* 0x000000ff1b00720c */ /* 0x000fc60003f05300 */
[----:B------:R-:W1:Y:S01]  /*67f0*/  LDC R22, c[0x0][0x148] ;  /* 0x00005200ff167b82 */ /* 0x000e620000000800 */
[----:B---3--:R-:W-:Y:S02]  /*6800*/  IMAD R23, R15, R8, R6 ;  /* 0x000000080f177224 */ /* 0x008fe400078e0206 */
[----:B------:R-:W-:-:S05]  /*6810*/  IMAD.MOV.U32 R8, RZ, RZ, 0x1 ;  /* 0x00000001ff087424 */ /* 0x000fca00078e00ff */
[----:B------:R-:W2:Y:S01]  /*6820*/  LDC R21, c[0x0][0x600] ;  /* 0x00018000ff157b82 */ /* 0x000ea20000000800 */
[-CC-:B----4-:R-:W-:Y:S02]  /*6830*/  SHF.R.U64 R15, R12, R20.reuse, R7.reuse ;  /* 0x000000140c0f7219 */ /* 0x190fe40000001207 */
[----:B------:R-:W-:Y:S02]  /*6840*/  SHF.R.U32.HI R6, RZ, R20, R7 ;  /* 0x00000014ff067219 */ /* 0x000fe40000011607 */
[----:B------:R3:W4:Y:S03]  /*6850*/  F2I.U32.TRUNC.NTZ R20, R9 ;  /* 0x0000000900147305 */ /* 0x000726000020f000 */
[----:B------:R-:W1:Y:S01]  /*6860*/  LDC R25, c[0x0][0x648] ;  /* 0x00019200ff197b82 */ /* 0x000e620000000800 */
[-C--:B0-----:R-:W-:Y:S02]  /*6870*/  SHF.R.U64 R19, R15, R11.reuse, R6 ;  /* 0x0000000b0f137219 */ /* 0x081fe40000001206 */
[----:B------:R-:W-:-:S02]  /*6880*/  SHF.L.U32 R10, R10, R11, RZ ;  /* 0x0000000b0a0a7219 */ /* 0x000fc400000006ff */
[-C--:B------:R-:W-:Y:S01]  /*6890*/  SHF.R.U32.HI R7, RZ, R11.reuse, R6 ;  /* 0x0000000bff077219 */ /* 0x080fe20000011606 */
[----:B------:R-:W-:Y:S01]  /*68a0*/  IMAD.MOV.U32 R6, RZ, RZ, R19 ;  /* 0x000000ffff067224 */ /* 0x000fe200078e0013 */
[----:B------:R-:W-:Y:S01]  /*68b0*/  SHF.L.U32 R24, R8, R11, RZ ;  /* 0x0000000b08187219 */ /* 0x000fe200000006ff */
[----:B------:R-:W0:Y:S01]  /*68c0*/  LDC R28, c[0x0][0x638] ;  /* 0x00018e00ff1c7b82 */ /* 0x000e220000000800 */
[----:B------:R-:W-:-:S07]  /*68d0*/  LOP3.LUT R30, RZ, R10, RZ, 0x33, !PT ;  /* 0x0000000aff1e7212 */ /* 0x000fce00078e33ff */
[----:B------:R-:W0:Y:S01]  /*68e0*/  LDC R29, c[0x0][0x610] ;  /* 0x00018400ff1d7b82 */ /* 0x000e220000000800 */
[----:B---34-:R-:W-:Y:S05]  /*68f0*/  @!P0 BRA `(.L_x_161) ;  /* 0x0000000000288947 */ /* 0x018fea0003800000 */
[----:B------:R-:W3:Y:S02]  /*6900*/  LDC R6, c[0x0][0x64c] ;  /* 0x00019300ff067b82 */ /* 0x000ee40000000800 */
[----:B---3--:R-:W-:-:S05]  /*6910*/  IADD3 R11, P0, R19, R6, RZ ;  /* 0x00000006130b7210 */ /* 0x008fca0007f1e0ff */
        /* <DEDUP_REMOVED lines=8> */
.L_x_161:
[----:B------:R-:W-:Y:S01]  /*69a0*/  ISETP.NE.AND P0, PT, R2, 0x1, PT ;  /* 0x000000010200780c */ /* 0x000fe20003f05270 */
[----:B--2---:R-:W-:Y:S01]  /*69b0*/  VIADD R9, R21, 0xffffffff ;  /* 0xffffffff15097836 */ /* 0x004fe20000000000 */
[----:B-1----:R-:W-:Y:S01]  /*69c0*/  SHF.R.U64 R7, R6, R25, R7 ;  /* 0x0000001906077219 */ /* 0x002fe20000001207 */
[----:B------:R-:W-:Y:S01]  /*69d0*/  IMAD.MOV R20, RZ, RZ, -R20 ;  /* 0x000000ffff147224 */ /* 0x000fe200078e0a14 */
[----:B------:R-:W-:Y:S02]  /*69e0*/  LOP3.LUT R6, R15, R30, RZ, 0xc0, !PT ;  /* 0x0000001e0f067212 */ /* 0x000fe400078ec0ff */
[----:B------:R-:W-:Y:S01]  /*69f0*/  LOP3.LUT R12, R12, R9, RZ, 0xc0, !PT ;  /* 0x000000090c0c7212 */ /* 0x000fe200078ec0ff */
[----:B------:R-:W-:Y:S02]  /*6a00*/  IMAD.MOV R8, RZ, RZ, -R7 ;  /* 0x000000ffff087224 */ /* 0x000fe400078e0a07 */
[----:B------:R-:W-:Y:S02]  /*6a10*/  IMAD R6, R24, R7, R6 ;  /* 0x0000000718067224 */ /* 0x000fe400078e0206 */
[----:B------:R-:W-:-:S02]  /*6a20*/  IMAD.MOV.U32 R9, RZ, RZ, 0x1 ;  /* 0x00000001ff097424 */ /* 0x000fc400078e00ff */
[----:B------:R-:W-:Y:S02]  /*6a30*/  @P0 IMAD R23, R22, R20, R3 ;  /* 0x0000001416170224 */ /* 0x000fe400078e0203 */
[----:B0-----:R-:W-:Y:S02]  /*6a40*/  IMAD R3, R8, R28, R19 ;  /* 0x0000001c08037224 */ /* 0x001fe400078e0213 */
[----:B------:R-:W-:Y:S02]  /*6a50*/  IMAD R13, R6, R29, R23 ;  /* 0x0000001d060d7224 */ /* 0x000fe400078e0217 */
[----:B------:R-:W-:Y:S02]  /*6a60*/  IMAD R6, R3, R21, R12 ;  /* 0x0000001503067224 */ /* 0x000fe400078e020c */
[----:B------:R-:W-:-:S03]  /*6a70*/  IMAD.MOV.U32 R8, RZ, RZ, R14 ;  /* 0x000000ffff087224 */ /* 0x000fc600078e000e */
[----:B------:R-:W-:Y:S02]  /*6a80*/  SEL R20, R6, R13, !P0 ;  /* 0x0000000d06147207 */ /* 0x000fe40004000000 */
[----:B------:R-:W-:-:S07]  /*6a90*/  SEL R13, R13, R6, !P0 ;  /* 0x000000060d0d7207 */ /* 0x000fce0004000000 */
.L_x_159:
[----:B------:R-:W-:-:S08]  /*6aa0*/  NOP ;  /* 0x0000000000007918 */ /* 0x000fd00000000000 */
[----:B------:R-:W0:-:S00]  /*6ab0*/  USETMAXREG.DEALLOC.CTAPOOL 0x28 ;  /* 0x00000028000079c8 */ /* 0x000e0000080e0500 */
[----:B0-----:R-:W-:-:S13]  /*6ac0*/  ISETP.NE.AND P0, PT, R0, RZ, PT ;  /* 0x000000ff0000720c */ /* 0x001fda0003f05270 */
[----:B------:R-:W-:Y:S05]  /*6ad0*/  @P0 EXIT ;  /* 0x000000000000094d */ /* 0x000fea0003800000 */
[----:B------:R-:W-:Y:S01]  /*6ae0*/  LOP3.LUT P0, RZ, R9, 0xff, RZ, 0xc0, !PT ;  /* 0x000000ff09ff7812 */ /* 0x000fe2000780c0ff */
[----:B------:R-:W-:Y:S02]  /*6af0*/  IMAD.MOV.U32 R0, RZ, RZ, 0x1 ;  /* 0x00000001ff007424 */ /* 0x000fe400078e00ff */
[----:B------:R-:W-:-:S10]  /*6b00*/  IMAD.MOV.U32 R3, RZ, RZ, RZ ;  /* 0x000000ffff037224 */ /* 0x000fd400078e00ff */
[----:B------:R-:W-:Y:S05]  /*6b10*/  @!P0 BRA `(.L_x_162) ;  /* 0x0000000c00148947 */ /* 0x000fea0003800000 */
[----:B------:R-:W0:Y:S01]  /*6b20*/  LDC R0, c[0x0][0x28c] ;  /* 0x0000a300ff007b82 */ /* 0x000e220000000800 */
[----:B------:R-:W-:Y:S01]  /*6b30*/  LOP3.LUT P0, RZ, R4, 0x1f, RZ, 0xc0, !PT ;  /* 0x0000001f04ff7812 */ /* 0x000fe2000780c0ff */
[----:B------:R-:W-:Y:S01]  /*6b40*/  ULDC UR5, c[0x0][0x658] ;  /* 0x0001960000057ab9 */ /* 0x000fe20000000800 */
[----:B------:R-:W-:Y:S01]  /*6b50*/  UMOV UR6, 0xffffffff ;  /* 0xffffffff00067882 */ /* 0x000fe20000000000 */
[----:B------:R-:W-:Y:S01]  /*6b60*/  BSSY B0, `(.L_x_162) ;  /* 0x00000c0000007945 */ /* 0x000fe20003800000 */
[----:B------:R-:W-:Y:S01]  /*6b70*/  USHF.L.U32 UR6, UR6, UR5, URZ ;  /* 0x0000000506067299 */ /* 0x000fe2000800063f */
[C---:B------:R-:W-:Y:S01]  /*6b80*/  ISETP.NE.AND P2, PT, R5.reuse, RZ, PT ;  /* 0x000000ff0500720c */ /* 0x040fe20003f45270 */
[----:B------:R-:W-:Y:S01]  /*6b90*/  IMAD.MOV.U32 R11, RZ, RZ, 0x1 ;  /* 0x00000001ff0b7424 */ /* 0x000fe200078e00ff */
[----:B------:R-:W-:Y:S01]  /*6ba0*/  ISETP.NE.OR P0, PT, R5, RZ, !P0 ;  /* 0x000000ff0500720c */ /* 0x000fe20004705670 */
[----:B------:R-:W-:Y:S01]  /*6bb0*/  ULDC UR4, c[0x0][0x600] ;  /* 0x0001800000047ab9 */ /* 0x000fe20000000800 */
[----:B------:R-:W-:Y:S01]  /*6bc0*/  LOP3.LUT R19, R18, 0x2, RZ, 0xfc, !PT ;  /* 0x0000000212137812 */ /* 0x000fe200078efcff */
[----:B------:R-:W-:Y:S01]  /*6bd0*/  UMOV UR7, 0x1 ;  /* 0x0000000100077882 */ /* 0x000fe20000000000 */
[----:B------:R-:W-:-:S02]  /*6be0*/  UIADD3 UR15, UR4, -0x1, URZ ;  /* 0xffffffff040f7890 */ /* 0x000fc4000fffe03f */
[----:B------:R-:W-:Y:S02]  /*6bf0*/  USHF.L.U32 UR17, UR7, UR5, URZ ;  /* 0x0000000507117299 */ /* 0x000fe4000800063f */
[----:B------:R-:W-:Y:S01]  /*6c00*/  ULOP3.LUT UR16, URZ, UR6, URZ, 0x33, !UPT ;  /* 0x000000063f107292 */ /* 0x000fe2000f8e333f */
[----:B------:R-:W-:Y:S01]  /*6c10*/  ULDC.64 UR20, c[0x0][0x198] ;  /* 0x0000660000147ab9 */ /* 0x000fe20000000a00 */
[----:B0-----:R-:W-:-:S05]  /*6c20*/  VIADD R0, R0, 0x1f ;  /* 0x0000001f00007836 */ /* 0x001fca0000000000 */
[----:B------:R-:W-:-:S04]  /*6c30*/  SHF.R.S32.HI R3, RZ, 0x1f, R0 ;  /* 0x0000001fff037819 */ /* 0x000fc80000011400 */
[----:B------:R-:W-:Y:S01]  /*6c40*/  LEA.HI R3, R3, R0, RZ, 0x5 ;  /* 0x0000000003037211 */ /* 0x000fe200078f28ff */
[----:B------:R-:W-:-:S03]  /*6c50*/  IMAD.MOV.U32 R0, RZ, RZ, 0x1 ;  /* 0x00000001ff007424 */ /* 0x000fc600078e00ff */
[----:B------:R-:W-:Y:S01]  /*6c60*/  SHF.R.S32.HI R12, RZ, 0x5, R3 ;  /* 0x00000005ff0c7819 */ /* 0x000fe20000011403 */
[----:B------:R-:W-:-:S04]  /*6c70*/  IMAD.MOV.U32 R3, RZ, RZ, RZ ;  /* 0x000000ffff037224 */ /* 0x000fc800078e00ff */
[----:B------:R-:W-:-:S07]  /*6c80*/  VIADD R10, R12, 0x1 ;  /* 0x000000010c0a7836 */ /* 0x000fce0000000000 */
.L_x_174:
[----:B------:R-:W-:-:S03]  /*6c90*/  UMOV UR4, 0xffffffff ;  /* 0xffffffff00047882 */ /* 0x000fc60000000000 */
[----:B------:R-:W-:Y:S05]  /*6ca0*/  BRA.DIV UR4, `(.L_x_163) ;  /* 0x0000000e049c7947 */ /* 0x000fea000b800000 */
[----:B------:R-:W-:-:S13]  /*6cb0*/  ELECT P6, URZ, PT ;  /* 0x00000000003f782f */ /* 0x000fda00038c0000 */
.L_x_185:
[----:B------:R-:W0:Y:S01]  /*6cc0*/  LDC R4, c[0x0][0x28c] ;  /* 0x0000a300ff047b82 */ /* 0x000e220000000800 */
[----:B------:R-:W-:Y:S01]  /*6cd0*/  BSSY B1, `(.L_x_164) ;  /* 0x0000035000017945 */ /* 0x000fe20003800000 */
[----:B0-----:R-:W-:-:S13]  /*6ce0*/  ISETP.LT.OR P6, PT, R4, 0x1, !P6 ;  /* 0x000000010400780c */ /* 0x001fda00077c1670 */
[----:B------:R-:W-:Y:S05]  /*6cf0*/  @P6 BRA `(.L_x_165) ;  /* 0x0000000000c86947 */ /* 0x000fea0003800000 */
[----:B------:R-:W-:Y:S02]  /*6d00*/  IMAD.SHL.U32 R20, R20, 0x80, RZ ;  /* 0x0000008014147824 */ /* 0x000fe400078e00ff */
[----:B------:R-:W-:Y:S02]  /*6d10*/  IMAD.SHL.U32 R13, R13, 0x80, RZ ;  /* 0x000000800d0d7824 */ /* 0x000fe400078e00ff */
[----:B------:R-:W-:Y:S02]  /*6d20*/  IMAD.MOV.U32 R21, RZ, RZ, RZ ;  /* 0x000000ffff157224 */ /* 0x000fe400078e00ff */
[----:B------:R-:W-:Y:S02]  /*6d30*/  IMAD.MOV.U32 R4, RZ, RZ, R10 ;  /* 0x000000ffff047224 */ /* 0x000fe400078e000a */
[----:B------:R-:W-:Y:S02]  /*6d40*/  IMAD.MOV.U32 R5, RZ, RZ, R0 ;  /* 0x000000ffff057224 */ /* 0x000fe400078e0000 */
[----:B------:R-:W-:-:S07]  /*6d50*/  IMAD.MOV.U32 R6, RZ, RZ, R3 ;  /* 0x000000ffff067224 */ /* 0x000fce00078e0003 */
.L_x_169:
[----:B------:R-:W0:Y:S01]  /*6d60*/  S2R R14, SR_CgaCtaId ;  /* 0x00000000000e7919 */ /* 0x000e220000008800 */
[----:B------:R-:W-:Y:S01]  /*6d70*/  MOV R7, 0x400 ;  /* 0x0000040000077802 */ /* 0x000fe20000000f00 */
[----:B------:R-:W1:Y:S03]  /*6d80*/  @!P2 LDC R9, c[0x0][0x500] ;  /* 0x00014000ff09ab82 */ /* 0x000e660000000800 */
[----:B0-----:R-:W-:Y:S02]  /*6d90*/  LEA R15, R14, R7, 0x18 ;  /* 0x000000070e0f7211 */ /* 0x001fe400078ec0ff */
[----:B------:R-:W-:-:S03]  /*6da0*/  SHF.L.U32 R7, R5, 0x1f, RZ ;  /* 0x0000001f05077819 */ /* 0x000fc600000006ff */
[----:B------:R-:W-:-:S04]  /*6db0*/  IMAD R14, R6, 0x8, R15 ;  /* 0x00000008060e7824 */ /* 0x000fc800078e020f */
[----:B------:R-:W0:Y:S02]  /*6dc0*/  SYNCS.PHASECHK.TRANS64.TRYWAIT P1, [R14+URZ+0x20], R7 ;  /* 0x000020070e0075a7 */ /* 0x000e24000802017f */
[----:B01----:R-:W-:Y:S05]  /*6dd0*/  @!P1 BRA `(.L_x_166) ;  /* 0x0000000c00709947 */ /* 0x003fea0003800000 */
.L_x_186:
[----:B0-----:R-:W-:Y:S01]  /*6de0*/  PRMT R7, R19, 0x9910, RZ ;  /* 0x0000991013077816 */ /* 0x001fe200000000ff */
[----:B------:R0:W-:Y:S03]  /*6df0*/  @!P2 SYNCS.ARRIVE.TRANS64 RZ, [R14+URZ], R9 ;  /* 0x000000090effa9a7 */ /* 0x0001e6000800003f */
[----:B------:R-:W-:-:S13]  /*6e00*/  ISETP.NE.AND P1, PT, R7, 0x2, PT ;  /* 0x000000020700780c */ /* 0x000fda0003f25270 */
[----:B0-----:R-:W-:Y:S05]  /*6e10*/  @P1 BRA `(.L_x_167) ;  /* 0x0000000000041947 */ /* 0x001fea0003800000 */
[----:B------:R-:W-:Y:S01]  /*6e20*/  BPT.TRAP 0x1 ;  /* 0x000000040000795c */ /* 0x000fe20000300000 */
.L_x_167:
[----:B------:R-:W-:Y:S05]  /*6e30*/  @P0 BRA `(.L_x_168) ;  /* 0x0000000000040947 */ /* 0x000fea0003800000 */
[----:B------:R-:W-:Y:S01]  /*6e40*/  BPT.TRAP 0x1 ;  /* 0x000000040000795c */ /* 0x000fe20000300000 */
.L_x_168:
[----:B------:R-:W-:Y:S01]  /*6e50*/  IMAD R15, R6, 0x4000, R15 ;  /* 0x00004000060f7824 */ /* 0x000fe200078e020f */
[----:B------:R-:W-:Y:S01]  /*6e60*/  R2UR UR9, R14 ;  /* 0x000000000e0972ca */ /* 0x000fe200000e0000 */
[----:B------:R-:W-:Y:S01]  /*6e70*/  VIADD R4, R4, 0xffffffff ;  /* 0xffffffff04047836 */ /* 0x000fe20000000000 */
[----:B------:R-:W-:Y:S01]  /*6e80*/  UIADD3 UR4, UP0, UR20, 0xf0, URZ ;  /* 0x000000f014047890 */ /* 0x000fe2000ff1e03f */
[----:B------:R-:W-:Y:S01]  /*6e90*/  R2UR UR11, R13 ;  /* 0x000000000d0b72ca */ /* 0x000fe200000e0000 */
[----:B------:R-:W-:Y:S01]  /*6ea0*/  UIADD3 UR22, UP1, UR20, 0x1f0, URZ ;  /* 0x000001f014167890 */ /* 0x000fe2000ff3e03f */
[----:B------:R-:W-:Y:S01]  /*6eb0*/  R2UR UR8, R15 ;  /* 0x000000000f0872ca */ /* 0x000fe200000e0000 */
[----:B------:R-:W-:Y:S01]  /*6ec0*/  UIADD3.X UR5, URZ, UR21, URZ, UP0, !UPT ;  /* 0x000000153f057290 */ /* 0x000fe200087fe43f */
[C---:B------:R-:W-:Y:S01]  /*6ed0*/  R2UR UR10, R21.reuse ;  /* 0x00000000150a72ca */ /* 0x040fe200000e0000 */
[----:B------:R-:W-:Y:S01]  /*6ee0*/  VIADD R6, R6, 0x1 ;  /* 0x0000000106067836 */ /* 0x000fe20000000000 */
[----:B------:R-:W-:Y:S01]  /*6ef0*/  R2UR UR12, R8 ;  /* 0x00000000080c72ca */ /* 0x000fe200000e0000 */
[----:B------:R-:W-:Y:S01]  /*6f00*/  UIADD3.X UR23, URZ, UR21, URZ, UP1, !UPT ;  /* 0x000000153f177290 */ /* 0x000fe20008ffe43f */
[----:B------:R-:W-:Y:S01]  /*6f10*/  R2UR UR18, R20 ;  /* 0x00000000141272ca */ /* 0x000fe200000e0000 */
[----:B------:R-:W-:Y:S01]  /*6f20*/  UMOV UR6, 0x0 ;  /* 0x0000000000067882 */ /* 0x000fe20000000000 */
[----:B------:R-:W-:Y:S01]  /*6f30*/  ISETP.GT.AND P3, PT, R4, 0x1, PT ;  /* 0x000000010400780c */ /* 0x000fe20003f64270 */
[----:B------:R-:W-:Y:S01]  /*6f40*/  UMOV UR7, 0x10000000 ;  /* 0x1000000000077882 */ /* 0x000fe20000000000 */
[----:B------:R-:W-:Y:S01]  /*6f50*/  ISETP.NE.AND P1, PT, R6, 0x4, PT ;  /* 0x000000040600780c */ /* 0x000fe20003f25270 */
[----:B------:R-:W-:-:S02]  /*6f60*/  VIADD R21, R21, 0x20 ;  /* 0x0000002015157836 */ /* 0x000fc40000000000 */
[----:B------:R-:W-:Y:S01]  /*6f70*/  UIADD3 UR13, UR8, 0x100, URZ ;  /* 0x00000100080d7890 */ /* 0x000fe2000fffe03f */
[----:B------:R-:W-:Y:S01]  /*6f80*/  SEL R14, RZ, 0x1, P1 ;  /* 0x00000001ff0e7807 */ /* 0x000fe20000800000 */
[----:B------:R-:W-:Y:S01]  /*6f90*/  UIADD3 UR14, UR8, 0x10100, URZ ;  /* 0x00010100080e7890 */ /* 0x000fe2000fffe03f */
[----:B------:R-:W-:Y:S02]  /*6fa0*/  SEL R6, R6, RZ, P1 ;  /* 0x000000ff06067207 */ /* 0x000fe40000800000 */
[----:B------:R-:W-:Y:S02]  /*6fb0*/  LOP3.LUT R5, R5, R14, RZ, 0x3c, !PT ;  /* 0x0000000e05057212 */ /* 0x000fe400078e3cff */
[----:B------:R-:W-:Y:S02]  /*6fc0*/  UMOV UR8, UR13 ;  /* 0x0000000d00087c82 */ /* 0x000fe40008000000 */
[----:B------:R0:W-:Y:S02]  /*6fd0*/  UTMALDG.3D [UR8], [UR4], desc[UR6] ;  /* 0x00000608040075b4 */ /* 0x0001e40008011000 */
[----:B0-----:R-:W-:Y:S01]  /*6fe0*/  UMOV UR8, UR14 ;  /* 0x0000000e00087c82 */ /* 0x001fe20008000000 */
[----:B------:R-:W-:-:S02]  /*6ff0*/  UMOV UR11, UR18 ;  /* 0x00000012000b7c82 */ /* 0x000fc40008000000 */
[----:B------:R0:W-:Y:S02]  /*7000*/  UTMALDG.3D [UR8], [UR22], desc[UR6] ;  /* 0x00000608160075b4 */ /* 0x0001e40008011000 */
[----:B0-----:R-:W-:Y:S05]  /*7010*/  @P3 BRA `(.L_x_169) ;  /* 0xfffffffc00503947 */ /* 0x001fea000383ffff */
.L_x_165:
[----:B------:R-:W-:Y:S05]  /*7020*/  BSYNC B1 ;  /* 0x0000000000017941 */ /* 0x000fea0003800000 */
.L_x_164:
[----:B------:R-:W-:Y:S01]  /*7030*/  LOP3.LUT P3, RZ, R11, 0xff, RZ, 0xc0, !PT ;  /* 0x000000ff0bff7812 */ /* 0x000fe2000786c0ff */
[----:B------:R-:W-:Y:S01]  /*7040*/  IMAD.IADD R3, R12, 0x1, R3 ;  /* 0x000000010c037824 */ /* 0x000fe200078e0203 */
[----:B------:R-:W-:Y:S01]  /*7050*/  IADD3 R16, P4, R16, UR36, RZ ;  /* 0x0000002410107c10 */ /* 0x000fe2000ff9e0ff */
[----:B------:R-:W-:Y:S01]  /*7060*/  ULDC.64 UR4, c[0x0][0x650] ;  /* 0x0001940000047ab9 */ /* 0x000fe20000000a00 */
[----:B------:R-:W-:Y:S01]  /*7070*/  BSSY B1, `(.L_x_170) ;  /* 0x000006c000017945 */ /* 0x000fe20003800000 */
[----:B------:R-:W-:Y:S01]  /*7080*/  IMAD.MOV.U32 R13, RZ, RZ, -0x1 ;  /* 0xffffffffff0d7424 */ /* 0x000fe200078e00ff */
[----:B------:R-:W-:Y:S01]  /*7090*/  ISETP.GT.U32.AND P1, PT, R3, 0x3, PT ;  /* 0x000000030300780c */ /* 0x000fe20003f24070 */
[----:B------:R-:W-:Y:S01]  /*70a0*/  IMAD.MOV.U32 R20, RZ, RZ, -0x1 ;  /* 0xffffffffff147424 */ /* 0x000fe200078e00ff */
[----:B------:R-:W-:Y:S01]  /*70b0*/  SHF.R.U32.HI R4, RZ, 0x2, R3 ;  /* 0x00000002ff047819 */ /* 0x000fe20000011603 */
[----:B------:R-:W-:Y:S01]  /*70c0*/  IMAD.MOV.U32 R8, RZ, RZ, -0x1 ;  /* 0xffffffffff087424 */ /* 0x000fe200078e00ff */
[----:B------:R-:W-:-:S02]  /*70d0*/  ISETP.LT.U32.AND P1, PT, R12, 0x4, P1 ;  /* 0x000000040c00780c */ /* 0x000fc40000f21070 */
[----:B------:R-:W-:Y:S01]  /*70e0*/  IADD3.X R17, R17, UR42, RZ, P4, !PT ;  /* 0x0000002a11117c10 */ /* 0x000fe2000a7fe4ff */
[----:B------:R-:W0:Y:S01]  /*70f0*/  @P3 S2R R6, SR_CgaCtaId ;  /* 0x0000000000063919 */ /* 0x000e220000008800 */
[----:B------:R-:W-:Y:S02]  /*7100*/  @P3 MOV R5, 0x400 ;  /* 0x0000040000053802 */ /* 0x000fe40000000f00 */
[----:B------:R-:W-:Y:S02]  /*7110*/  ISETP.GE.U32.AND P4, PT, R16, UR4, PT ;  /* 0x0000000410007c0c */ /* 0x000fe4000bf86070 */
[----:B------:R-:W-:Y:S02]  /*7120*/  LOP3.LUT R4, R4, 0x1, RZ, 0xc0, !PT ;  /* 0x0000000104047812 */ /* 0x000fe400078ec0ff */
[----:B------:R-:W-:Y:S02]  /*7130*/  LOP3.LUT R3, R3, 0x3, RZ, 0xc0, !PT ;  /* 0x0000000303037812 */ /* 0x000fe400078ec0ff */
[----:B------:R-:W-:-:S02]  /*7140*/  PRMT R11, RZ, 0x7610, R11 ;  /* 0x00007610ff0b7816 */ /* 0x000fc4000000000b */
[----:B0-----:R-:W-:-:S04]  /*7150*/  @P3 LEA R5, R6, R5, 0x18 ;  /* 0x0000000506053211 */ /* 0x001fc800078ec0ff */
[----:B------:R0:W-:Y:S01]  /*7160*/  @P3 SYNCS.ARRIVE.TRANS64.A1T0 RZ, [R5+URZ+0x58], RZ ;  /* 0x000058ff05ff39a7 */ /* 0x0001e2000810003f */
[----:B------:R-:W-:-:S04]  /*7170*/  ISETP.NE.U32.AND P3, PT, R4, 0x1, PT ;  /* 0x000000010400780c */ /* 0x000fc80003f65070 */
[----:B------:R-:W-:Y:S02]  /*7180*/  ISETP.GT.U32.AND P3, PT, R12, 0x3, !P3 ;  /* 0x000000030c00780c */ /* 0x000fe40005f64070 */
[----:B0-----:R-:W-:Y:S02]  /*7190*/  SEL R5, RZ, 0x1, !P1 ;  /* 0x00000001ff057807 */ /* 0x001fe40004800000 */
[----:B------:R-:W-:Y:S02]  /*71a0*/  ISETP.GE.U32.AND.EX P1, PT, R17, UR5, PT, P4 ;  /* 0x0000000511007c0c */ /* 0x000fe4000bf26140 */
[----:B------:R-:W-:-:S04]  /*71b0*/  SEL R4, RZ, 0x1, !P3 ;  /* 0x00000001ff047807 */ /* 0x000fc80005800000 */
[----:B------:R-:W-:Y:S02]  /*71c0*/  LOP3.LUT R0, R4, R0, R5, 0x96, !PT ;  /* 0x0000000004007212 */ /* 0x000fe400078e9605 */
[----:B------:R-:W-:-:S05]  /*71d0*/  PRMT R4, RZ, 0x7610, R4 ;  /* 0x00007610ff047816 */ /* 0x000fca0000000004 */
[----:B------:R-:W-:Y:S05]  /*71e0*/  @P1 BRA `(.L_x_171) ;  /* 0x0000000400501947 */ /* 0x000fea0003800000 */
[----:B------:R-:W-:Y:S01]  /*71f0*/  ULDC.64 UR4, c[0x0][0x628] ;  /* 0x00018a0000047ab9 */ /* 0x000fe20000000a00 */
[----:B------:R-:W0:Y:S01]  /*7200*/  S2R R14, SR_CTAID.X ;  /* 0x00000000000e7919 */ /* 0x000e220000002500 */
[----:B------:R-:W-:Y:S01]  /*7210*/  ISETP.NE.U32.AND P1, PT, RZ, UR4, PT ;  /* 0x00000004ff007c0c */ /* 0x000fe2000bf25070 */
[----:B------:R-:W-:Y:S01]  /*7220*/  ULDC UR7, c[0x0][0x630] ;  /* 0x00018c0000077ab9 */ /* 0x000fe20000000800 */
[----:B------:R-:W-:Y:S01]  /*7230*/  IMAD.MOV.U32 R4, RZ, RZ, R16 ;  /* 0x000000ffff047224 */ /* 0x000fe200078e0010 */
[----:B------:R-:W1:Y:S01]  /*7240*/  S2R R13, SR_CTAID.Y ;  /* 0x00000000000d7919 */ /* 0x000e620000002600 */
[----:B------:R-:W-:Y:S01]  /*7250*/  ISETP.NE.AND.EX P1, PT, RZ, UR5, PT, P1 ;  /* 0x00000005ff007c0c */ /* 0x000fe2000bf25310 */
[----:B------:R-:W-:-:S12]  /*7260*/  IMAD.MOV.U32 R5, RZ, RZ, R17 ;  /* 0x000000ffff057224 */ /* 0x000fd800078e0011 */
[----:B------:R-:W-:Y:S05]  /*7270*/  @!P1 BRA `(.L_x_172) ;  /* 0x0000000000289947 */ /* 0x000fea0003800000 */
[----:B------:R-:W-:Y:S02]  /*7280*/  ULDC UR6, c[0x0][0x634] ;  /* 0x00018d0000067ab9 */ /* 0x000fe40000000800 */
[----:B------:R-:W-:-:S05]  /*7290*/  IADD3 R9, P1, R16, UR6, RZ ;  /* 0x0000000610097c10 */ /* 0x000fca000ff3e0ff */
[----:B------:R-:W-:-:S04]  /*72a0*/  IMAD.X R15, RZ, RZ, R17, P1 ;  /* 0x000000ffff0f7224 */ /* 0x000fc800008e0611 */
[----:B------:R-:W-:-:S04]  /*72b0*/  IMAD.WIDE.U32 R6, R15, UR4, RZ ;  /* 0x000000040f067c25 */ /* 0x000fc8000f8e00ff */
[----:B------:R-:W-:-:S04]  /*72c0*/  IMAD.WIDE.U32 R6, P1, R9, UR5, R6 ;  /* 0x0000000509067c25 */ /* 0x000fc8000f820006 */
[----:B------:R-:W-:-:S04]  /*72d0*/  IMAD.WIDE.U32 R8, R9, UR4, RZ ;  /* 0x0000000409087c25 */ /* 0x000fc8000f8e00ff */
[----:B------:R-:W-:Y:S01]  /*72e0*/  IMAD.X R5, RZ, RZ, RZ, P1 ;  /* 0x000000ffff057224 */ /* 0x000fe200008e06ff */
[----:B------:R-:W-:Y:S01]  /*72f0*/  IADD3 RZ, P1, R9, R6, RZ ;  /* 0x0000000609ff7210 */ /* 0x000fe20007f3e0ff */
[----:B------:R-:W-:-:S04]  /*7300*/  IMAD.MOV.U32 R4, RZ, RZ, R7 ;  /* 0x000000ffff047224 */ /* 0x000fc800078e0007 */
[----:B------:R-:W-:-:S08]  /*7310*/  IMAD.WIDE.U32.X R4, R15, UR5, R4, P1 ;  /* 0x000000050f047c25 */ /* 0x000fd000088e0404 */
.L_x_172:
[--C-:B------:R-:W-:Y:S01]  /*7320*/  SHF.R.U64 R8, R4, UR7, R5.reuse ;  /* 0x0000000704087c19 */ /* 0x100fe20008001205 */
[----:B------:R-:W-:Y:S01]  /*7330*/  ULDC.64 UR4, c[0x0][0x620] ;  /* 0x0001880000047ab9 */ /* 0x000fe20000000a00 */
[----:B------:R-:W-:Y:S01]  /*7340*/  SHF.R.U32.HI R4, RZ, UR7, R5 ;  /* 0x00000007ff047c19 */ /* 0x000fe20008011605 */
[----:B------:R-:W2:Y:S01]  /*7350*/  LDC R25, c[0x0][0x144] ;  /* 0x00005100ff197b82 */ /* 0x000ea20000000800 */
[----:B------:R-:W-:Y:S01]  /*7360*/  IADD3 R7, P1, RZ, -R8, RZ ;  /* 0x80000008ff077210 */ /* 0x000fe20007f3e0ff */
[----:B------:R-:W-:Y:S01]  /*7370*/  ULDC.64 UR8, c[0x0][0x640] ;  /* 0x0001900000087ab9 */ /* 0x000fe20000000a00 */
[----:B0-----:R-:W-:Y:S01]  /*7380*/  I2FP.F32.U32 R9, R14 ;  /* 0x0000000e00097245 */ /* 0x001fe20000201000 */
[----:B------:R-:W-:Y:S02]  /*7390*/  ULDC UR6, c[0x0][0x608] ;  /* 0x0001820000067ab9 */ /* 0x000fe40000000800 */
[----:B------:R-:W-:Y:S01]  /*73a0*/  IMAD.X R4, RZ, RZ, ~R4, P1 ;  /* 0x000000ffff047224 */ /* 0x000fe200008e0e04 */
[----:B------:R-:W-:Y:S01]  /*73b0*/  ISETP.NE.U32.AND P1, PT, RZ, UR8, PT ;  /* 0x00000008ff007c0c */ /* 0x000fe2000bf25070 */
[----:B------:R-:W0:Y:S02]  /*73c0*/  LDC R20, c[0x0][0x148] ;  /* 0x00005200ff147b82 */ /* 0x000e240000000800 */
[----:B------:R-:W-:Y:S01]  /*73d0*/  IMAD R6, R4, UR4, RZ ;  /* 0x0000000404067c24 */ /* 0x000fe2000f8e02ff */
[----:B------:R-:W-:Y:S01]  /*73e0*/  ISETP.NE.AND.EX P1, PT, RZ, UR9, PT, P1 ;  /* 0x00000009ff007c0c */ /* 0x000fe2000bf25310 */
[----:B------:R-:W-:Y:S01]  /*73f0*/  IMAD.WIDE.U32 R4, R7, UR4, R16 ;  /* 0x0000000407047c25 */ /* 0x000fe2000f8e0010 */
[----:B------:R-:W-:-:S03]  /*7400*/  ULDC UR4, c[0x0][0x150] ;  /* 0x0000540000047ab9 */ /* 0x000fc60000000800 */
[----:B------:R-:W-:Y:S02]  /*7410*/  IMAD R7, R7, UR5, R6 ;  /* 0x0000000507077c24 */ /* 0x000fe4000f8e0206 */
[----:B------:R-:W-:Y:S01]  /*7420*/  FMUL R6, R9, UR4 ;  /* 0x0000000409067c20 */ /* 0x000fe20008400000 */
[----:B------:R-:W-:Y:S01]  /*7430*/  ULDC UR4, c[0x0][0x618] ;  /* 0x0001860000047ab9 */ /* 0x000fe20000000800 */
[----:B------:R-:W-:Y:S01]  /*7440*/  ULDC UR5, c[0x0][0x154] ;  /* 0x0000550000057ab9 */ /* 0x000fe20000000800 */
[----:B------:R-:W-:-:S03]  /*7450*/  IMAD.IADD R5, R5, 0x1, R7 ;  /* 0x0000000105057824 */ /* 0x000fc600078e0207 */
[----:B------:R-:W3:Y:S02]  /*7460*/  F2I.U32.TRUNC.NTZ R6, R6 ;  /* 0x0000000600067305 */ /* 0x000ee4000020f000 */
[----:B------:R-:W-:Y:S02]  /*7470*/  SHF.R.U64 R9, R4, UR4, R5 ;  /* 0x0000000404097c19 */ /* 0x000fe40008001205 */
[----:B-1----:R-:W-:-:S05]  /*7480*/  I2FP.F32.U32 R4, R13 ;  /* 0x0000000d00047245 */ /* 0x002fca0000201000 */
[----:B------:R-:W-:Y:S01]  /*7490*/  FMUL R22, R4, UR5 ;  /* 0x0000000504167c20 */ /* 0x000fe20008400000 */
[----:B------:R-:W-:Y:S01]  /*74a0*/  SHF.R.U32.HI R4, RZ, UR4, R5 ;  /* 0x00000004ff047c19 */ /* 0x000fe20008011605 */
[----:B------:R-:W-:-:S03]  /*74b0*/  ULDC UR4, c[0x0][0x658] ;  /* 0x0001960000047ab9 */ /* 0x000fc60000000800 */
[--C-:B------:R-:W-:Y:S01]  /*74c0*/  SHF.R.U64 R21, R9, UR6, R4.reuse ;  /* 0x0000000609157c19 */ /* 0x100fe20008001204 */
[----:B------:R-:W1:Y:S01]  /*74d0*/  F2I.U32.TRUNC.NTZ R22, R22 ;  /* 0x0000001600167305 */ /* 0x000e62000020f000 */
[----:B------:R-:W-:Y:S01]  /*74e0*/  SHF.R.U32.HI R4, RZ, UR6, R4 ;  /* 0x00000006ff047c19 */ /* 0x000fe20008011604 */
[----:B---3--:R-:W-:-:S03]  /*74f0*/  IMAD.MOV R6, RZ, RZ, -R6 ;  /* 0x000000ffff067224 */ /* 0x008fc600078e0a06 */
[----:B------:R-:W-:Y:S01]  /*7500*/  SHF.R.U64 R15, R21, UR4, R4 ;  /* 0x00000004150f7c19 */ /* 0x000fe20008001204 */
[----:B--2---:R-:W-:Y:S01]  /*7510*/  IMAD R14, R25, R6, R14 ;  /* 0x00000006190e7224 */ /* 0x004fe200078e020e */
[----:B------:R-:W-:-:S03]  /*7520*/  SHF.R.U32.HI R23, RZ, UR4, R4 ;  /* 0x00000004ff177c19 */ /* 0x000fc60008011604 */
[----:B------:R-:W-:Y:S02]  /*7530*/  IMAD.MOV.U32 R4, RZ, RZ, R15 ;  /* 0x000000ffff047224 */ /* 0x000fe400078e000f */
[----:B------:R-:W-:Y:S01]  /*7540*/  IMAD.MOV.U32 R5, RZ, RZ, R23 ;  /* 0x000000ffff057224 */ /* 0x000fe200078e0017 */
[----:B-1----:R-:W-:Y:S06]  /*7550*/  @!P1 BRA `(.L_x_173) ;  /* 0x0000000000289947 */ /* 0x002fec0003800000 */
[----:B------:R-:W-:Y:S02]  /*7560*/  ULDC UR4, c[0x0][0x64c] ;  /* 0x0001930000047ab9 */ /* 0x000fe40000000800 */
[----:B------:R-:W-:-:S05]  /*7570*/  IADD3 R5, P1, R15, UR4, RZ ;  /* 0x000000040f057c10 */ /* 0x000fca000ff3e0ff */
[----:B------:R-:W-:-:S04]  /*7580*/  IMAD.X R23, RZ, RZ, R23, P1 ;  /* 0x000000ffff177224 */ /* 0x000fc800008e0617 */
[----:B------:R-:W-:-:S04]  /*7590*/  IMAD.WIDE.U32 R6, R23, UR8, RZ ;  /* 0x0000000817067c25 */ /* 0x000fc8000f8e00ff */
[----:B------:R-:W-:-:S04]  /*75a0*/  IMAD.WIDE.U32 R6, P1, R5, UR9, R6 ;  /* 0x0000000905067c25 */ /* 0x000fc8000f820006 */
[----:B------:R-:W-:-:S04]  /*75b0*/  IMAD.WIDE.U32 R4, R5, UR8, RZ ;  /* 0x0000000805047c25 */ /* 0x000fc8000f8e00ff */
[----:B------:R-:W-:Y:S01]  /*75c0*/  IMAD.MOV.U32 R4, RZ, RZ, R7 ;  /* 0x000000ffff047224 */ /* 0x000fe200078e0007 */
[----:B------:R-:W-:Y:S01]  /*75d0*/  IADD3 RZ, P3, R5, R6, RZ ;  /* 0x0000000605ff7210 */ /* 0x000fe20007f7e0ff */
[----:B------:R-:W-:-:S04]  /*75e0*/  IMAD.X R5, RZ, RZ, RZ, P1 ;  /* 0x000000ffff057224 */ /* 0x000fc800008e06ff */
[----:B------:R-:W-:-:S08]  /*75f0*/  IMAD.WIDE.U32.X R4, R23, UR9, R4, P3 ;  /* 0x0000000917047c25 */ /* 0x000fd000098e0404 */
.L_x_173:
[----:B------:R-:W-:Y:S01]  /*7600*/  ISETP.NE.AND P1, PT, R2, 0x1, PT ;  /* 0x000000010200780c */ /* 0x000fe20003f25270 */
[----:B------:R-:W-:Y:S01]  /*7610*/  ULDC UR4, c[0x0][0x648] ;  /* 0x0001920000047ab9 */ /* 0x000fe20000000800 */
[----:B------:R-:W-:Y:S01]  /*7620*/  LOP3.LUT R21, R21, UR16, RZ, 0xc0, !PT ;  /* 0x0000001015157c12 */ /* 0x000fe2000f8ec0ff */
[----:B------:R-:W-:Y:S01]  /*7630*/  IMAD.MOV R22, RZ, RZ, -R22 ;  /* 0x000000ffff167224 */ /* 0x000fe200078e0a16 */
[----:B------:R-:W-:Y:S01]  /*7640*/  SHF.R.U64 R4, R4, UR4, R5 ;  /* 0x0000000404047c19 */ /* 0x000fe20008001205 */
[----:B------:R-:W-:Y:S01]  /*7650*/  ULDC UR4, c[0x0][0x638] ;  /* 0x00018e0000047ab9 */ /* 0x000fe20000000800 */
[----:B------:R-:W-:Y:S01]  /*7660*/  ULDC UR5, c[0x0][0x610] ;  /* 0x0001840000057ab9 */ /* 0x000fe20000000800 */
[----:B------:R-:W-:Y:S02]  /*7670*/  IMAD.MOV.U32 R5, RZ, RZ, 0x1 ;  /* 0x00000001ff057424 */ /* 0x000fe400078e00ff */
[----:B------:R-:W-:Y:S02]  /*7680*/  IMAD.MOV R6, RZ, RZ, -R4 ;  /* 0x000000ffff067224 */ /* 0x000fe400078e0a04 */
[----:B------:R-:W-:Y:S01]  /*7690*/  IMAD R21, R4, UR17, R21 ;  /* 0x0000001104157c24 */ /* 0x000fe2000f8e0215 */
[----:B------:R-:W-:Y:S01]  /*76a0*/  LOP3.LUT R4, R9, UR15, RZ, 0xc0, !PT ;  /* 0x0000000f09047c12 */ /* 0x000fe2000f8ec0ff */
[----:B0-----:R-:W-:-:S02]  /*76b0*/  @P1 IMAD R14, R20, R22, R13 ;  /* 0x00000016140e1224 */ /* 0x001fc400078e020d */
[----:B------:R-:W-:Y:S01]  /*76c0*/  IMAD R15, R6, UR4, R15 ;  /* 0x00000004060f7c24 */ /* 0x000fe2000f8e020f */
[----:B------:R-:W-:Y:S01]  /*76d0*/  ULDC UR4, c[0x0][0x600] ;  /* 0x0001800000047ab9 */ /* 0x000fe20000000800 */
[----:B------:R-:W-:Y:S02]  /*76e0*/  IMAD R14, R21, UR5, R14 ;  /* 0x00000005150e7c24 */ /* 0x000fe4000f8e020e */
[--C-:B------:R-:W-:Y:S01]  /*76f0*/  IMAD R15, R15, UR4, R4.reuse ;  /* 0x000000040f0f7c24 */ /* 0x100fe2000f8e0204 */
[----:B------:R-:W-:-:S04]  /*7700*/  PRMT R4, R5, 0x7610, R4 ;  /* 0x0000761005047816 */ /* 0x000fc80000000004 */
[----:B------:R-:W-:Y:S02]  /*7710*/  SEL R20, R15, R14, !P1 ;  /* 0x0000000e0f147207 */ /* 0x000fe40004800000 */
[----:B------:R-:W-:-:S07]  /*7720*/  SEL R13, R14, R15, !P1 ;  /* 0x0000000f0e0d7207 */ /* 0x000fce0004800000 */
.L_x_171:
[----:B------:R-:W-:Y:S05]  /*7730*/  BSYNC B1 ;  /* 0x0000000000017941 */ /* 0x000fea0003800000 */
.L_x_170:
[----:B------:R-:W-:-:S13]  /*7740*/  LOP3.LUT P1, RZ, R4, 0xff, RZ, 0xc0, !PT ;  /* 0x000000ff04ff7812 */ /* 0x000fda000782c0ff */
[----:B------:R-:W-:Y:S05]  /*7750*/  @P1 BRA `(.L_x_174) ;  /* 0xfffffff4004c1947 */ /* 0x000fea000383ffff */
[----:B------:R-:W-:Y:S05]  /*7760*/  BSYNC B0 ;  /* 0x0000000000007941 */ /* 0x000fea0003800000 */
.L_x_162:
[----:B------:R-:W-:-:S03]  /*7770*/  UMOV UR4, 0xffffffff ;  /* 0xffffffff00047882 */ /* 0x000fc60000000000 */
[----:B------:R-:W-:Y:S05]  /*7780*/  BRA.DIV UR4, `(.L_x_175) ;  /* 0x0000000604187947 */ /* 0x000fea000b800000 */
[----:B------:R-:W-:-:S13]  /*7790*/  ELECT P6, URZ, PT ;  /* 0x00000000003f782f */ /* 0x000fda00038c0000 */
.L_x_189:
[----:B------:R-:W-:Y:S04]  /*77a0*/  BSSY B0, `(.L_x_176) ;  /* 0x000002b000007945 */ /* 0x000fe80003800000 */
[----:B------:R-:W-:Y:S05]  /*77b0*/  @!P6 BRA `(.L_x_177) ;  /* 0x0000000000a4e947 */ /* 0x000fea0003800000 */
[----:B------:R-:W-:-:S04]  /*77c0*/  LOP3.LUT R18, R18, 0x2, RZ, 0xfc, !PT ;  /* 0x0000000212127812 */ /* 0x000fc800078efcff */
[----:B------:R-:W-:-:S13]  /*77d0*/  ISETP.NE.AND P0, PT, R18, 0x3, PT ;  /* 0x000000031200780c */ /* 0x000fda0003f05270 */
[----:B------:R-:W-:Y:S05]  /*77e0*/  @!P0 BRA `(.L_x_178) ;  /* 0x0000000000048947 */ /* 0x000fea0003800000 */
[----:B------:R-:W-:Y:S01]  /*77f0*/  BPT.TRAP 0x1 ;  /* 0x000000040000795c */ /* 0x000fe20000300000 */
.L_x_178:
[----:B------:R-:W0:Y:S01]  /*7800*/  S2R R5, SR_CgaCtaId ;  /* 0x0000000000057919 */ /* 0x000e220000008800 */
[----:B------:R-:W-:Y:S02]  /*7810*/  MOV R2, 0x400 ;  /* 0x0000040000027802 */ /* 0x000fe40000000f00 */
[----:B------:R-:W-:Y:S02]  /*7820*/  SHF.L.U32 R4, R0, 0x1f, RZ ;  /* 0x0000001f00047819 */ /* 0x000fe400000006ff */
[----:B0-----:R-:W-:-:S05]  /*7830*/  LEA R2, R5, R2, 0x18 ;  /* 0x0000000205027211 */ /* 0x001fca00078ec0ff */
[----:B------:R-:W-:-:S04]  /*7840*/  VIADD R2, R2, 0x20 ;  /* 0x0000002002027836 */ /* 0x000fc80000000000 */
[C---:B------:R-:W-:Y:S02]  /*7850*/  IMAD R7, R3.reuse, 0x8, R2 ;  /* 0x0000000803077824 */ /* 0x040fe400078e0202 */
[----:B------:R-:W-:Y:S02]  /*7860*/  VIADD R3, R3, 0x1 ;  /* 0x0000000103037836 */ /* 0x000fe40000000000 */
[----:B------:R-:W0:Y:S03]  /*7870*/  SYNCS.PHASECHK.TRANS64.TRYWAIT P0, [R7+URZ], R4 ;  /* 0x00000004070075a7 */ /* 0x000e26000800017f */
[----:B------:R-:W-:-:S04]  /*7880*/  ISETP.NE.AND P1, PT, R3, 0x4, PT ;  /* 0x000000040300780c */ /* 0x000fc80003f25270 */
[----:B------:R-:W-:Y:S02]  /*7890*/  SEL R5, RZ, 0x1, P1 ;  /* 0x00000001ff057807 */ /* 0x000fe40000800000 */
[----:B------:R-:W-:Y:S02]  /*78a0*/  SEL R3, R3, RZ, P1 ;  /* 0x000000ff03037207 */ /* 0x000fe40000800000 */
[----:B------:R-:W-:-:S03]  /*78b0*/  LOP3.LUT R6, R0, R5, RZ, 0x3c, !PT ;  /* 0x0000000500067212 */ /* 0x000fc600078e3cff */
[----:B------:R-:W-:Y:S01]  /*78c0*/  IMAD R8, R3, 0x8, R2 ;  /* 0x0000000803087824 */ /* 0x000fe200078e0202 */
[----:B------:R-:W-:Y:S01]  /*78d0*/  SHF.L.U32 R5, R6, 0x1f, RZ ;  /* 0x0000001f06057819 */ /* 0x000fe200000006ff */
[----:B0-----:R-:W-:Y:S06]  /*78e0*/  @!P0 BRA `(.L_x_179) ;  /* 0x0000000000e08947 */ /* 0x001fec0003800000 */
.L_x_190:
[----:B------:R-:W1:Y:S01]  /*78f0*/  SYNCS.PHASECHK.TRANS64.TRYWAIT P0, [R8+URZ], R5 ;  /* 0x00000005080075a7 */ /* 0x000e62000800017f */
[----:B------:R-:W-:-:S05]  /*7900*/  VIADD R0, R3, 0x1 ;  /* 0x0000000103007836 */ /* 0x000fca0000000000 */
[----:B------:R-:W-:-:S04]  /*7910*/  ISETP.NE.AND P1, PT, R0, 0x4, PT ;  /* 0x000000040000780c */ /* 0x000fc80003f25270 */
[----:B------:R-:W-:Y:S02]  /*7920*/  SEL R3, RZ, 0x1, P1 ;  /* 0x00000001ff037807 */ /* 0x000fe40000800000 */
[----:B0-----:R-:W-:Y:S02]  /*7930*/  SEL R7, R0, RZ, P1 ;  /* 0x000000ff00077207 */ /* 0x001fe40000800000 */
[----:B------:R-:W-:-:S03]  /*7940*/  LOP3.LUT R9, R6, R3, RZ, 0x3c, !PT ;  /* 0x0000000306097212 */ /* 0x000fc600078e3cff */
[----:B------:R-:W-:Y:S01]  /*7950*/  IMAD R11, R7, 0x8, R2 ;  /* 0x00000008070b7824 */ /* 0x000fe200078e0202 */
[----:B------:R-:W-:Y:S01]  /*7960*/  SHF.L.U32 R6, R9, 0x1f, RZ ;  /* 0x0000001f09067819 */ /* 0x000fe200000006ff */
[----:B-1----:R-:W-:Y:S06]  /*7970*/  @!P0 BRA `(.L_x_180) ;  /* 0x0000000000d08947 */ /* 0x002fec0003800000 */
.L_x_191:
[----:B------:R-:W1:Y:S01]  /*7980*/  SYNCS.PHASECHK.TRANS64.TRYWAIT P0, [R11+URZ], R6 ;  /* 0x000000060b0075a7 */ /* 0x000e62000800017f */
[----:B------:R-:W-:-:S05]  /*7990*/  VIADD R0, R7, 0x1 ;  /* 0x0000000107007836 */ /* 0x000fca0000000000 */
[----:B------:R-:W-:-:S04]  /*79a0*/  ISETP.NE.AND P1, PT, R0, 0x4, PT ;  /* 0x000000040000780c */ /* 0x000fc80003f25270 */
[----:B------:R-:W-:Y:S02]  /*79b0*/  SEL R4, RZ, 0x1, P1 ;  /* 0x00000001ff047807 */ /* 0x000fe40000800000 */
[----:B------:R-:W-:Y:S02]  /*79c0*/  SEL R3, R0, RZ, P1 ;  /* 0x000000ff00037207 */ /* 0x000fe40000800000 */
[----:B------:R-:W-:Y:S01]  /*79d0*/  LOP3.LUT R0, R9, R4, RZ, 0x3c, !PT ;  /* 0x0000000409007212 */ /* 0x000fe200078e3cff */
[----:B-1----:R-:W-:Y:S06]  /*79e0*/  @!P0 BRA `(.L_x_181) ;  /* 0x0000000000c88947 */ /* 0x002fec0003800000 */
.L_x_192:
[----:B------:R-:W-:Y:S01]  /*79f0*/  IMAD R3, R3, 0x8, R2 ;  /* 0x0000000803037824 */ /* 0x000fe200078e0202 */
[----:B------:R-:W-:-:S07]  /*7a00*/  SHF.L.U32 R0, R0, 0x1f, RZ ;  /* 0x0000001f00007819 */ /* 0x000fce00000006ff */
.L_x_182:
[----:B--2---:R2:W3:Y:S02]  /*7a10*/  SYNCS.PHASECHK.TRANS64.TRYWAIT P0, [R3+URZ], R0 ;  /* 0x00000000030075a7 */ /* 0x0044e4000800017f */
[----:B---3--:R-:W-:Y:S05]  /*7a20*/  @!P0 NANOSLEEP.SYNCS 0x989680 ;  /* 0x009896800000895d */ /* 0x008fea0003900000 */
[----:B------:R-:W3:Y:S02]  /*7a30*/  @!P0 SYNCS.PHASECHK.TRANS64 P0, [R3+URZ], R0 ;  /* 0x00000000030085a7 */ /* 0x000ee4000800007f */
[----:B---3--:R-:W-:Y:S05]  /*7a40*/  @!P0 BRA `(.L_x_182) ;  /* 0xfffffffc00f08947 */ /* 0x008fea000383ffff */
.L_x_177:
[----:B------:R-:W-:Y:S05]  /*7a50*/  BSYNC B0 ;  /* 0x0000000000007941 */ /* 0x000fea0003800000 */
.L_x_176:
[----:B------:R-:W-:Y:S05]  /*7a60*/  EXIT ;  /* 0x000000000000794d */ /* 0x000fea0003800000 */
.L_x_17:
[----:B-1----:R1:W2:Y:S02]  /*7a70*/  SYNCS.PHASECHK.TRANS64.TRYWAIT P1, [R3+URZ], R0 ;  /* 0x00000000030075a7 */ /* 0x0022a4000802017f */
[----:B--2---:R-:W-:Y:S05]  /*7a80*/  @!P1 NANOSLEEP.SYNCS 0x989680 ;  /* 0x009896800000995d */ /* 0x004fea0003900000 */
[----:B------:R-:W2:Y:S02]  /*7a90*/  @!P1 SYNCS.PHASECHK.TRANS64 P1, [R3+URZ], R0 ;  /* 0x00000000030095a7 */ /* 0x000ea4000802007f */
[----:B--2---:R-:W-:Y:S05]  /*7aa0*/  @!P1 BRA `(.L_x_17) ;  /* 0xfffffffc00f09947 */ /* 0x004fea000383ffff */
[----:B------:R-:W-:Y:S05]  /*7ab0*/  BRA `(.L_x_16) ;  /* 0xffffff98007c7947 */ /* 0x000fea000383ffff */
.L_x_22:
[----:B-1----:R-:W-:-:S04]  /*7ac0*/  IMAD.U32 R4, RZ, RZ, UR7 ;  /* 0x00000007ff047e24 */ /* 0x002fc8000f8e00ff */
[----:B------:R1:W2:Y:S03]  /*7ad0*/  SYNCS.PHASECHK.TRANS64.TRYWAIT P1, [R4+URZ], R3 ;  /* 0x00000003040075a7 */ /* 0x0002a6000802017f */
[----:B--2---:R-:W-:Y:S05]  /*7ae0*/  @!P1 NANOSLEEP.SYNCS 0x989680 ;  /* 0x009896800000995d */ /* 0x004fea0003900000 */
[----:B------:R-:W2:Y:S02]  /*7af0*/  @!P1 SYNCS.PHASECHK.TRANS64 P1, [R4+URZ], R3 ;  /* 0x00000003040095a7 */ /* 0x000ea4000802007f */
[----:B--2---:R-:W-:Y:S05]  /*7b00*/  @!P1 BRA `(.L_x_22) ;  /* 0xfffffffc00ec9947 */ /* 0x004fea000383ffff */
[----:B------:R-:W-:Y:S05]  /*7b10*/  BRA `(.L_x_21) ;  /* 0xffffff9c00487947 */ /* 0x000fea000383ffff */
.L_x_163:
[----:B------:R-:W-:Y:S01]  /*7b20*/  BSSY B1, `(.L_x_183) ;  /* 0x0000006000017945 */ /* 0x000fe20003800000 */
[----:B------:R-:W-:-:S07]  /*7b30*/  IMAD.MOV.U32 R15, RZ, RZ, -0x1 ;  /* 0xffffffffff0f7424 */ /* 0x000fce00078e00ff */
[----:B------:R-:W-:Y:S05]  /*7b40*/  WARPSYNC.COLLECTIVE R15, `(.L_x_184) ;  /* 0x000000000f0c7348 */ /* 0x000fea0003c00000 */
[----:B------:R-:W-:Y:S02]  /*7b50*/  ELECT P6, UR62, PT ;  /* 0x00000000003e782f */ /* 0x000fe400038c0000 */
[----:B------:R-:W-:Y:S01]  /*7b60*/  MOV R14, UR62 ;  /* 0x0000003e000e7c02 */ /* 0x000fe20008000f00 */
[----:B------:R-:W-:Y:S10]  /*7b70*/  ENDCOLLECTIVE ;  /* 0x000000000000791b */ /* 0x000ff40003800000 */
.L_x_184:
[----:B------:R-:W-:Y:S05]  /*7b80*/  BSYNC B1 ;  /* 0x0000000000017941 */ /* 0x000fea0003800000 */
.L_x_183:
[----:B------:R-:W-:Y:S05]  /*7b90*/  BRA `(.L_x_185) ;  /* 0xfffffff000487947 */ /* 0x000fea000383ffff */
.L_x_166:
[----:B0-----:R0:W1:Y:S02]  /*7ba0*/  SYNCS.PHASECHK.TRANS64.TRYWAIT P1, [R14+URZ+0x20], R7 ;  /* 0x000020070e0075a7 */ /* 0x001064000802017f */
[----:B-1----:R-:W-:Y:S05]  /*7bb0*/  @!P1 NANOSLEEP.SYNCS 0x989680 ;  /* 0x009896800000995d */ /* 0x002fea0003900000 */
[----:B------:R-:W1:Y:S02]  /*7bc0*/  @!P1 SYNCS.PHASECHK.TRANS64 P1, [R14+URZ+0x20], R7 ;  /* 0x000020070e0095a7 */ /* 0x000e64000802007f */
[----:B-1----:R-:W-:Y:S05]  /*7bd0*/  @!P1 BRA `(.L_x_166) ;  /* 0xfffffffc00f09947 */ /* 0x002fea000383ffff */
[----:B------:R-:W-:Y:S05]  /*7be0*/  BRA `(.L_x_186) ;  /* 0xfffffff0007c7947 */ /* 0x000fea000383ffff */
.L_x_175:
[----:B------:R-:W-:Y:S01]  /*7bf0*/  BSSY B0, `(.L_x_187) ;  /* 0x0000006000007945 */ /* 0x000fe20003800000 */
[----:B------:R-:W-:-:S07]  /*7c00*/  IMAD.MOV.U32 R15, RZ, RZ, -0x1 ;  /* 0xffffffffff0f7424 */ /* 0x000fce00078e00ff */
[----:B------:R-:W-:Y:S05]  /*7c10*/  WARPSYNC.COLLECTIVE R15, `(.L_x_188) ;  /* 0x000000000f0c7348 */ /* 0x000fea0003c00000 */
[----:B------:R-:W-:Y:S02]  /*7c20*/  ELECT P6, UR62, PT ;  /* 0x00000000003e782f */ /* 0x000fe400038c0000 */
[----:B------:R-:W-:Y:S01]  /*7c30*/  MOV R14, UR62 ;  /* 0x0000003e000e7c02 */ /* 0x000fe20008000f00 */
[----:B------:R-:W-:Y:S10]  /*7c40*/  ENDCOLLECTIVE ;  /* 0x000000000000791b */ /* 0x000ff40003800000 */
.L_x_188:
[----:B------:R-:W-:Y:S05]  /*7c50*/  BSYNC B0 ;  /* 0x0000000000007941 */ /* 0x000fea0003800000 */
.L_x_187:
[----:B------:R-:W-:Y:S05]  /*7c60*/  BRA `(.L_x_189) ;  /* 0xfffffff800cc7947 */ /* 0x000fea000383ffff */
.L_x_179:
[----:B0-----:R0:W1:Y:S02]  /*7c70*/  SYNCS.PHASECHK.TRANS64.TRYWAIT P0, [R7+URZ], R4 ;  /* 0x00000004070075a7 */ /* 0x001064000800017f */
[----:B-1----:R-:W-:Y:S05]  /*7c80*/  @!P0 NANOSLEEP.SYNCS 0x989680 ;  /* 0x009896800000895d */ /* 0x002fea0003900000 */
[----:B------:R-:W1:Y:S02]  /*7c90*/  @!P0 SYNCS.PHASECHK.TRANS64 P0, [R7+URZ], R4 ;  /* 0x00000004070085a7 */ /* 0x000e64000800007f */
[----:B-1----:R-:W-:Y:S05]  /*7ca0*/  @!P0 BRA `(.L_x_179) ;  /* 0xfffffffc00f08947 */ /* 0x002fea000383ffff */
[----:B------:R-:W-:Y:S05]  /*7cb0*/  BRA `(.L_x_190) ;  /* 0xfffffffc000c7947 */ /* 0x000fea000383ffff */
.L_x_180:
[----:B0-----:R0:W1:Y:S02]  /*7cc0*/  SYNCS.PHASECHK.TRANS64.TRYWAIT P0, [R8+URZ], R5 ;  /* 0x00000005080075a7 */ /* 0x001064000800017f */
[----:B-1----:R-:W-:Y:S05]  /*7cd0*/  @!P0 NANOSLEEP.SYNCS 0x989680 ;  /* 0x009896800000895d */ /* 0x002fea0003900000 */
[----:B------:R-:W1:Y:S02]  /*7ce0*/  @!P0 SYNCS.PHASECHK.TRANS64 P0, [R8+URZ], R5 ;  /* 0x00000005080085a7 */ /* 0x000e64000800007f */
[----:B-1----:R-:W-:Y:S05]  /*7cf0*/  @!P0 BRA `(.L_x_180) ;  /* 0xfffffffc00f08947 */ /* 0x002fea000383ffff */
[----:B------:R-:W-:Y:S05]  /*7d00*/  BRA `(.L_x_191) ;  /* 0xfffffffc001c7947 */ /* 0x000fea000383ffff */
.L_x_181:
[----:B-1----:R1:W2:Y:S02]  /*7d10*/  SYNCS.PHASECHK.TRANS64.TRYWAIT P0, [R11+URZ], R6 ;  /* 0x000000060b0075a7 */ /* 0x0022a4000800017f */
[----:B--2---:R-:W-:Y:S05]  /*7d20*/  @!P0 NANOSLEEP.SYNCS 0x989680 ;  /* 0x009896800000895d */ /* 0x004fea0003900000 */
[----:B------:R-:W2:Y:S02]  /*7d30*/  @!P0 SYNCS.PHASECHK.TRANS64 P0, [R11+URZ], R6 ;  /* 0x000000060b0085a7 */ /* 0x000ea4000800007f */
[----:B--2---:R-:W-:Y:S05]  /*7d40*/  @!P0 BRA `(.L_x_181) ;  /* 0xfffffffc00f08947 */ /* 0x004fea000383ffff */
[----:B------:R-:W-:Y:S05]  /*7d50*/  BRA `(.L_x_192) ;  /* 0xfffffffc00247947 */ /* 0x000fea000383ffff */
.L_x_193:
[----:B------:R-:W-:-:S00]  /*7d60*/  BRA `(.L_x_193) ;  /* 0xfffffffc00fc7947 */ /* 0x000fc0000383ffff */
[----:B------:R-:W-:-:S00]  /*7d70*/  NOP ;  /* 0x0000000000007918 */ /* 0x000fc00000000000 */
        /* <DEDUP_REMOVED lines=8> */
.L_x_194:


//--------------------- .nv.global.init           --------------------------
	.section	.nv.global.init,"aw",@progbits
.nv.global.init:
	.type		$str$22,@object
	.size		$str$22,($str$23 - $str$22)
$str$22:
        /*0000*/ 	.byte	0x6b, 0x5f, 0x74, 0x69, 0x6c, 0x65, 0x5f, 0x63, 0x6f, 0x75, 0x6e, 0x74, 0x20, 0x3e, 0x3d, 0x20
        /*0010*/ 	.byte	0x31, 0x00
	.type		$str$23,@object
	.size		$str$23,(__unnamed_1 - $str$23)
$str$23:
        /*0012*/ 	.byte	0x2f, 0x74, 0x6d, 0x70, 0x2f, 0x63, 0x75, 0x74, 0x6c, 0x61, 0x73, 0x73, 0x5f, 0x73, 0x77, 0x65
        /*0022*/ 	.byte	0x65, 0x70, 0x5f, 0x73, 0x72, 0x63, 0x2f, 0x69, 0x6e, 0x63, 0x6c, 0x75, 0x64, 0x65, 0x2f, 0x63
        /*0032*/ 	.byte	0x75, 0x74, 0x6c, 0x61, 0x73, 0x73, 0x2f, 0x67, 0x65, 0x6d, 0x6d, 0x2f, 0x63, 0x6f, 0x6c, 0x6c
        /*0042*/ 	.byte	0x65, 0x63, 0x74, 0x69, 0x76, 0x65, 0x2f, 0x73, 0x6d, 0x39, 0x30, 0x5f, 0x6d, 0x6d, 0x61, 0x5f
        /*0052*/ 	.byte	0x74, 0x6d, 0x61, 0x5f, 0x67, 0x6d, 0x6d, 0x61, 0x5f, 0x73, 0x73, 0x5f, 0x77, 0x61, 0x72, 0x70
        /*0062*/ 	.byte	0x73, 0x70, 0x65, 0x63, 0x69, 0x61, 0x6c, 0x69, 0x7a, 0x65, 0x64, 0x2e, 0x68, 0x70, 0x70, 0x00
	.type		__unnamed_1,@object
	.size		__unnamed_1,(.L_0 - __unnamed_1)
__unnamed_1:
        /*0072*/ 	.byte	0x76, 0x6f, 0x69, 0x64, 0x20, 0x63, 0x75, 0x74, 0x6c, 0x61, 0x73, 0x73, 0x3a, 0x3a, 0x67, 0x65
        /* <DEDUP_REMOVED lines=176> */
        /*0b82*/ 	.byte	0x75, 0x74, 0x65, 0x3a, 0x3a, 0x69, 0x64, 0x65, 0x6e, 0x74, 0x69, 0x74, 0x79, 0x5d, 0x00
.L_0:


//--------------------- .nv.shared._ZN7cutlass13device_kernelINS_4gemm6kernel13GemmUniversalIN4cute5tupleIJiiiiEEENS1_10collective13CollectiveMmaINS1_34MainloopSm90TmaGmmaWarpSpecializedILi4ENS5_IJNS4_1CILi1EEESB_SB_EEENS1_35KernelTmaWarpSpecializedCooperativeEEENS5_IJNSA_ILi128EEESF_NSA_ILi32EEEEEENS_10tfloat32_tENS5_IJlSB_lEEESI_SJ_NS4_8TiledMMAINS4_8MMA_AtomIJNS4_4SM904GMMA30MMA_64x128x8_F32TF32TF32_SS_TNILNSN_7ScaleInE1ELSP_1EEEEEENS4_6LayoutINS5_IJNSA_ILi2EEESB_SB_EEENS5_IJSB_NSA_ILi0EEESV_EEEEENS5_IJNS4_10UnderscoreESY_SY_EEEEENS4_13SM90_TMA_LOADENS4_14ComposedLayoutINS4_7SwizzleILi3ELi4ELi3EEENS4_18smem_ptr_flag_bitsILi32EEENSS_INS5_IJNSA_ILi8EEESG_EEENS5_IJSG_SB_EEEEEEEvNS4_8identityES11_S1B_vS1C_EENS_8epilogue10collective6detail29Sm90TmaWarpSpecializedAdapterINS1F_15DefaultEpilogueISI_SJ_SJ_NS1E_6thread17LinearCombinationISI_Li1EffLNS1J_9ScaleType4KindE0ELNS_15FloatRoundStyleE2ESI_EENS1_15EpilogueDefaultEEEEEvvEEEEvNT_6ParamsE --------------------------
	.section	.nv.shared._ZN7cutlass13device_kernelINS_4gemm6kernel13GemmUniversalIN4cute5tupleIJiiiiEEENS1_10collective13CollectiveMmaINS1_34MainloopSm90TmaGmmaWarpSpecializedILi4ENS5_IJNS4_1CILi1EEESB_SB_EEENS1_35KernelTmaWarpSpecializedCooperativeEEENS5_IJNSA_ILi128EEESF_NSA_ILi32EEEEEENS_10tfloat32_tENS5_IJlSB_lEEESI_SJ_NS4_8TiledMMAINS4_8MMA_AtomIJNS4_4SM904GMMA30MMA_64x128x8_F32TF32TF32_SS_TNILNSN_7ScaleInE1ELSP_1EEEEEENS4_6LayoutINS5_IJNSA_ILi2EEESB_SB_EEENS5_IJSB_NSA_ILi0EEESV_EEEEENS5_IJNS4_10UnderscoreESY_SY_EEEEENS4_13SM90_TMA_LOADENS4_14ComposedLayoutINS4_7SwizzleILi3ELi4ELi3EEENS4_18smem_ptr_flag_bitsILi32EEENSS_INS5_IJNSA_ILi8EEESG_EEENS5_IJSG_SB_EEEEEEEvNS4_8identityES11_S1B_vS1C_EENS_8epilogue10collective6detail29Sm90TmaWarpSpecializedAdapterINS1F_15DefaultEpilogueISI_SJ_SJ_NS1E_6thread17LinearCombinationISI_Li1EffLNS1J_9ScaleType4KindE0ELNS_15FloatRoundStyleE2ESI_EENS1_15EpilogueDefaultEEEEEvvEEEEvNT_6ParamsE,"aw",@nobits
	.sectionflags	@""
	.align	16
	.zero		1024


//--------------------- .nv.shared.reserved.0     --------------------------
	.section	.nv.shared.reserved.0,"aw",@nobits
	.weak		__nv_reservedSMEM_offset_0_alias
	.size		__nv_reservedSMEM_offset_0_alias, 0, 0
	.other		__nv_reservedSMEM_offset_0_alias,@"STO_CUDA_RESERVED_SHARED STV_DEFAULT"
__nv_reservedSMEM_offset_0_alias:
	.zero		0


//--------------------- .nv.global                --------------------------
	.section	.nv.global,"aw",@nobits
.nv.global:
	.type		_ZN39_INTERNAL_3314aa14_4_k_cu_a14e68a3_62504cute1_E,@object
	.size		_ZN39_INTERNAL_3314aa14_4_k_cu_a14e68a3_62504cute1_E,(_ZN39_INTERNAL_3314aa14_4_k_cu_a14e68a3_62504cuda3std3__45__cpo6cbeginE - _ZN39_INTERNAL_3314aa14_4_k_cu_a14e68a3_62504cute1_E)
_ZN39_INTERNAL_3314aa14_4_k_cu_a14e68a3_62504cute1_E:
	.zero		1
	.type		_ZN39_INTERNAL_3314aa14_4_k_cu_a14e68a3_62504cuda3std3__45__cpo6cbeginE,@object
	.size		_ZN39_INTERNAL_3314aa14_4_k_cu_a14e68a3_62504cuda3std3__45__cpo6cbeginE,(_ZN39_INTERNAL_3314aa14_4_k_cu_a14e68a3_62504cuda3std3__48in_placeE - _ZN39_INTERNAL_3314aa14_4_k_cu_a14e68a3_62504cuda3std3__45__cpo6cbeginE)
_ZN39_INTERNAL_3314aa14_4_k_cu_a14e68a3_62504cuda3std3__45__cpo6cbeginE:
	.zero		1
	.type		_ZN39_INTERNAL_3314aa14_4_k_cu_a14e68a3_62504cuda3std3__48in_placeE,@object
	.size		_ZN39_INTERNAL_3314aa14_4_k_cu_a14e68a3_62504cuda3std3__48in_placeE,(_ZN39_INTERNAL_3314aa14_4_k_cu_a14e68a3_62504cuda3std6ranges3__45__cpo9iter_moveE - _ZN39_INTERNAL_3314aa14_4_k_cu_a14e68a3_62504cuda3std3__48in_placeE)
_ZN39_INTERNAL_3314aa14_4_k_cu_a14e68a3_62504cuda3std3__48in_placeE:
	.zero		1
	.type		_ZN39_INTERNAL_3314aa14_4_k_cu_a14e68a3_62504cuda3std6ranges3__45__cpo9iter_moveE,@object
	.size		_ZN39_INTERNAL_3314aa14_4_k_cu_a14e68a3_62504cuda3std6ranges3__45__cpo9iter_moveE,(_ZN39_INTERNAL_3314aa14_4_k_cu_a14e68a3_62504cuda3std3__45__cpo5beginE - _ZN39_INTERNAL_3314aa14_4_k_cu_a14e68a3_62504cuda3std6ranges3__45__cpo9iter_moveE)
_ZN39_INTERNAL_3314aa14_4_k_cu_a14e68a3_62504cuda3std6ranges3__45__cpo9iter_moveE:
	.zero		1
	.type		_ZN39_INTERNAL_3314aa14_4_k_cu_a14e68a3_62504cuda3std3__45__cpo5beginE,@object
	.size		_ZN39_INTERNAL_3314aa14_4_k_cu_a14e68a3_62504cuda3std3__45__cpo5beginE,(_ZN39_INTERNAL_3314aa14_4_k_cu_a14e68a3_62504cuda3std3__441_GLOBAL__N__3314aa14_4_k_cu_a14e68a3_62506ignoreE - _ZN39_INTERNAL_3314aa14_4_k_cu_a14e68a3_62504cuda3std3__45__cpo5beginE)
_ZN39_INTERNAL_3314aa14_4_k_cu_a14e68a3_62504cuda3std3__45__cpo5beginE:
	.zero		1
	.type		_ZN39_INTERNAL_3314aa14_4_k_cu_a14e68a3_62504cuda3std3__441_GLOBAL__N__3314aa14_4_k_cu_a14e68a3_62506ignoreE,@object
	.size		_ZN39_INTERNAL_3314aa14_4_k_cu_a14e68a3_62504cuda3std3__441_GLOBAL__N__3314aa14_4_k_cu_a14e68a3_62506ignoreE,(_ZN39_INTERNAL_3314aa14_4_k_cu_a14e68a3_62504cute7productE - _ZN39_INTERNAL_3314aa14_4_k_cu_a14e68a3_62504cuda3std3__441_GLOBAL__N__3314aa14_4_k_cu_a14e68a3_62506ignoreE)
_ZN39_INTERNAL_3314aa14_4_k_cu_a14e68a3_62504cuda3std3__441_GLOBAL__N__3314aa14_4_k_cu_a14e68a3_62506ignoreE:
	.zero		1
	.type		_ZN39_INTERNAL_3314aa14_4_k_cu_a14e68a3_62504cute7productE,@object
	.size		_ZN39_INTERNAL_3314aa14_4_k_cu_a14e68a3_62504cute7productE,(_ZN39_INTERNAL_3314aa14_4_k_cu_a14e68a3_62504cuda3std3__45__cpo3endE - _ZN39_INTERNAL_3314aa14_4_k_cu_a14e68a3_62504cute7productE)
_ZN39_INTERNAL_3314aa14_4_k_cu_a14e68a3_62504cute7productE:
	.zero		1
	.type		_ZN39_INTERNAL_3314aa14_4_k_cu_a14e68a3_62504cuda3std3__45__cpo3endE,@object
	.size		_ZN39_INTERNAL_3314aa14_4_k_cu_a14e68a3_62504cuda3std3__45__cpo3endE,(_ZN39_INTERNAL_3314aa14_4_k_cu_a14e68a3_62504cuda3std3__419piecewise_constructE - _ZN39_INTERNAL_3314aa14_4_k_cu_a14e68a3_62504cuda3std3__45__cpo3endE)
_ZN39_INTERNAL_3314aa14_4_k_cu_a14e68a3_62504cuda3std3__45__cpo3endE:
	.zero		1
	.type		_ZN39_INTERNAL_3314aa14_4_k_cu_a14e68a3_62504cuda3std3__419piecewise_constructE,@object
	.size		_ZN39_INTERNAL_3314aa14_4_k_cu_a14e68a3_62504cuda3std3__419piecewise_constructE,(_ZN39_INTERNAL_3314aa14_4_k_cu_a14e68a3_62504cuda3std3__45__cpo4cendE - _ZN39_INTERNAL_3314aa14_4_k_cu_a14e68a3_62504cuda3std3__419piecewise_constructE)
_ZN39_INTERNAL_3314aa14_4_k_cu_a14e68a3_62504cuda3std3__419piecewise_constructE:
	.zero		1
	.type		_ZN39_INTERNAL_3314aa14_4_k_cu_a14e68a3_62504cuda3std3__45__cpo4cendE,@object
	.size		_ZN39_INTERNAL_3314aa14_4_k_cu_a14e68a3_62504cuda3std3__45__cpo4cendE,(_ZN39_INTERNAL_3314aa14_4_k_cu_a14e68a3_62504cuda3std6ranges3__45__cpo4swapE - _ZN39_INTERNAL_3314aa14_4_k_cu_a14e68a3_62504cuda3std3__45__cpo4cendE)
_ZN39_INTERNAL_3314aa14_4_k_cu_a14e68a3_62504cuda3std3__45__cpo4cendE:
	.zero		1
	.type		_ZN39_INTERNAL_3314aa14_4_k_cu_a14e68a3_62504cuda3std6ranges3__45__cpo4swapE,@object
	.size		_ZN39_INTERNAL_3314aa14_4_k_cu_a14e68a3_62504cuda3std6ranges3__45__cpo4swapE,(.L_8 - _ZN39_INTERNAL_3314aa14_4_k_cu_a14e68a3_62504cuda3std6ranges3__45__cpo4swapE)
_ZN39_INTERNAL_3314aa14_4_k_cu_a14e68a3_62504cuda3std6ranges3__45__cpo4swapE:
	.zero		1
.L_8:


//--------------------- .nv.constant0._ZN7cutlass13device_kernelINS_4gemm6kernel13GemmUniversalIN4cute5tupleIJiiiiEEENS1_10collective13CollectiveMmaINS1_34MainloopSm90TmaGmmaWarpSpecializedILi4ENS5_IJNS4_1CILi1EEESB_SB_EEENS1_35KernelTmaWarpSpecializedCooperativeEEENS5_IJNSA_ILi128EEESF_NSA_ILi32EEEEEENS_10tfloat32_tENS5_IJlSB_lEEESI_SJ_NS4_8TiledMMAINS4_8MMA_AtomIJNS4_4SM904GMMA30MMA_64x128x8_F32TF32TF32_SS_TNILNSN_7ScaleInE1ELSP_1EEEEEENS4_6LayoutINS5_IJNSA_ILi2EEESB_SB_EEENS5_IJSB_NSA_ILi0EEESV_EEEEENS5_IJNS4_10UnderscoreESY_SY_EEEEENS4_13SM90_TMA_LOADENS4_14ComposedLayoutINS4_7SwizzleILi3ELi4ELi3EEENS4_18smem_ptr_flag_bitsILi32EEENSS_INS5_IJNSA_ILi8EEESG_EEENS5_IJSG_SB_EEEEEEEvNS4_8identityES11_S1B_vS1C_EENS_8epilogue10collective6detail29Sm90TmaWarpSpecializedAdapterINS1F_15DefaultEpilogueISI_SJ_SJ_NS1E_6thread17LinearCombinationISI_Li1EffLNS1J_9ScaleType4KindE0ELNS_15FloatRoundStyleE2ESI_EENS1_15EpilogueDefaultEEEEEvvEEEEvNT_6ParamsE --------------------------
	.section	.nv.constant0._ZN7cutlass13device_kernelINS_4gemm6kernel13GemmUniversalIN4cute5tupleIJiiiiEEENS1_10collective13CollectiveMmaINS1_34MainloopSm90TmaGmmaWarpSpecializedILi4ENS5_IJNS4_1CILi1EEESB_SB_EEENS1_35KernelTmaWarpSpecializedCooperativeEEENS5_IJNSA_ILi128EEESF_NSA_ILi32EEEEEENS_10tfloat32_tENS5_IJlSB_lEEESI_SJ_NS4_8TiledMMAINS4_8MMA_AtomIJNS4_4SM904GMMA30MMA_64x128x8_F32TF32TF32_SS_TNILNSN_7ScaleInE1ELSP_1EEEEEENS4_6LayoutINS5_IJNSA_ILi2EEESB_SB_EEENS5_IJSB_NSA_ILi0EEESV_EEEEENS5_IJNS4_10UnderscoreESY_SY_EEEEENS4_13SM90_TMA_LOADENS4_14ComposedLayoutINS4_7SwizzleILi3ELi4ELi3EEENS4_18smem_ptr_flag_bitsILi32EEENSS_INS5_IJNSA_ILi8EEESG_EEENS5_IJSG_SB_EEEEEEEvNS4_8identityES11_S1B_vS1C_EENS_8epilogue10collective6detail29Sm90TmaWarpSpecializedAdapterINS1F_15DefaultEpilogueISI_SJ_SJ_NS1E_6thread17LinearCombinationISI_Li1EffLNS1J_9ScaleType4KindE0ELNS_15FloatRoundStyleE2ESI_EENS1_15EpilogueDefaultEEEEEvvEEEEvNT_6ParamsE,"a",@progbits
	.sectionflags	@""
	.align	4
.nv.constant0._ZN7cutlass13device_kernelINS_4gemm6kernel13GemmUniversalIN4cute5tupleIJiiiiEEENS1_10collective13CollectiveMmaINS1_34MainloopSm90TmaGmmaWarpSpecializedILi4ENS5_IJNS4_1CILi1EEESB_SB_EEENS1_35KernelTmaWarpSpecializedCooperativeEEENS5_IJNSA_ILi128EEESF_NSA_ILi32EEEEEENS_10tfloat32_tENS5_IJlSB_lEEESI_SJ_NS4_8TiledMMAINS4_8MMA_AtomIJNS4_4SM904GMMA30MMA_64x128x8_F32TF32TF32_SS_TNILNSN_7ScaleInE1ELSP_1EEEEEENS4_6LayoutINS5_IJNSA_ILi2EEESB_SB_EEENS5_IJSB_NSA_ILi0EEESV_EEEEENS5_IJNS4_10UnderscoreESY_SY_EEEEENS4_13SM90_TMA_LOADENS4_14ComposedLayoutINS4_7SwizzleILi3ELi4ELi3EEENS4_18smem_ptr_flag_bitsILi32EEENSS_INS5_IJNSA_ILi8EEESG_EEENS5_IJSG_SB_EEEEEEEvNS4_8identityES11_S1B_vS1C_EENS_8epilogue10collective6detail29Sm90TmaWarpSpecializedAdapterINS1F_15DefaultEpilogueISI_SJ_SJ_NS1E_6thread17LinearCombinationISI_Li1EffLNS1J_9ScaleType4KindE0ELNS_15FloatRoundStyleE2ESI_EENS1_15EpilogueDefaultEEEEEvvEEEEvNT_6ParamsE:
	.zero		1664


//--------------------- SYMBOLS --------------------------

	.type		.nv.reservedSmem.offset0,@object
	.size		.nv.reservedSmem.offset0,0x4
	.type		__assertfail,@function
